//
// Generated by NVIDIA NVVM Compiler
//
// Compiler Build ID: CL-36424714
// Cuda compilation tools, release 13.0, V13.0.88
// Based on NVVM 20.0.0
//

.version 9.0
.target sm_100
.address_size 64

	// .globl	_Z14softmax_kernelPfS_

.visible .entry _Z14softmax_kernelPfS_(
	.param .u64 .ptr .align 1 _Z14softmax_kernelPfS__param_0,
	.param .u64 .ptr .align 1 _Z14softmax_kernelPfS__param_1
)
.maxntid 45
{
	.reg .pred 	%p<26>;
	.reg .b32 	%r<15>;
	.reg .b32 	%f<159>;
	.reg .b64 	%rd<19>;

	ld.param.u64 	%rd8, [_Z14softmax_kernelPfS__param_0];
	ld.param.u64 	%rd9, [_Z14softmax_kernelPfS__param_1];
	cvta.to.global.u64 	%rd1, %rd9;
	cvta.to.global.u64 	%rd10, %rd8;
	mov.u32 	%r5, %tid.x;
	mul.lo.s32 	%r1, %r5, 25;
	mul.wide.u32 	%rd11, %r1, 4;
	add.s64 	%rd12, %rd10, %rd11;
	ld.global.nc.f32 	%f6, [%rd12];
	ld.global.nc.f32 	%f7, [%rd12+4];
	setp.gt.f32 	%p1, %f7, %f6;
	selp.f32 	%f8, %f7, %f6, %p1;
	ld.global.nc.f32 	%f9, [%rd12+8];
	setp.gt.f32 	%p2, %f9, %f8;
	selp.f32 	%f10, %f9, %f8, %p2;
	ld.global.nc.f32 	%f11, [%rd12+12];
	setp.gt.f32 	%p3, %f11, %f10;
	selp.f32 	%f12, %f11, %f10, %p3;
	ld.global.nc.f32 	%f13, [%rd12+16];
	setp.gt.f32 	%p4, %f13, %f12;
	selp.f32 	%f14, %f13, %f12, %p4;
	ld.global.nc.f32 	%f15, [%rd12+20];
	setp.gt.f32 	%p5, %f15, %f14;
	selp.f32 	%f16, %f15, %f14, %p5;
	ld.global.nc.f32 	%f17, [%rd12+24];
	setp.gt.f32 	%p6, %f17, %f16;
	selp.f32 	%f18, %f17, %f16, %p6;
	ld.global.nc.f32 	%f19, [%rd12+28];
	setp.gt.f32 	%p7, %f19, %f18;
	selp.f32 	%f20, %f19, %f18, %p7;
	ld.global.nc.f32 	%f21, [%rd12+32];
	setp.gt.f32 	%p8, %f21, %f20;
	selp.f32 	%f22, %f21, %f20, %p8;
	ld.global.nc.f32 	%f23, [%rd12+36];
	setp.gt.f32 	%p9, %f23, %f22;
	selp.f32 	%f24, %f23, %f22, %p9;
	ld.global.nc.f32 	%f25, [%rd12+40];
	setp.gt.f32 	%p10, %f25, %f24;
	selp.f32 	%f26, %f25, %f24, %p10;
	ld.global.nc.f32 	%f27, [%rd12+44];
	setp.gt.f32 	%p11, %f27, %f26;
	selp.f32 	%f28, %f27, %f26, %p11;
	ld.global.nc.f32 	%f29, [%rd12+48];
	setp.gt.f32 	%p12, %f29, %f28;
	selp.f32 	%f30, %f29, %f28, %p12;
	ld.global.nc.f32 	%f31, [%rd12+52];
	setp.gt.f32 	%p13, %f31, %f30;
	selp.f32 	%f32, %f31, %f30, %p13;
	ld.global.nc.f32 	%f33, [%rd12+56];
	setp.gt.f32 	%p14, %f33, %f32;
	selp.f32 	%f34, %f33, %f32, %p14;
	ld.global.nc.f32 	%f35, [%rd12+60];
	setp.gt.f32 	%p15, %f35, %f34;
	selp.f32 	%f36, %f35, %f34, %p15;
	ld.global.nc.f32 	%f37, [%rd12+64];
	setp.gt.f32 	%p16, %f37, %f36;
	selp.f32 	%f38, %f37, %f36, %p16;
	ld.global.nc.f32 	%f39, [%rd12+68];
	setp.gt.f32 	%p17, %f39, %f38;
	selp.f32 	%f40, %f39, %f38, %p17;
	ld.global.nc.f32 	%f41, [%rd12+72];
	setp.gt.f32 	%p18, %f41, %f40;
	selp.f32 	%f42, %f41, %f40, %p18;
	ld.global.nc.f32 	%f43, [%rd12+76];
	setp.gt.f32 	%p19, %f43, %f42;
	selp.f32 	%f44, %f43, %f42, %p19;
	ld.global.nc.f32 	%f45, [%rd12+80];
	setp.gt.f32 	%p20, %f45, %f44;
	selp.f32 	%f46, %f45, %f44, %p20;
	ld.global.nc.f32 	%f47, [%rd12+84];
	setp.gt.f32 	%p21, %f47, %f46;
	selp.f32 	%f48, %f47, %f46, %p21;
	ld.global.nc.f32 	%f49, [%rd12+88];
	setp.gt.f32 	%p22, %f49, %f48;
	selp.f32 	%f50, %f49, %f48, %p22;
	ld.global.nc.f32 	%f51, [%rd12+92];
	setp.gt.f32 	%p23, %f51, %f50;
	selp.f32 	%f52, %f51, %f50, %p23;
	ld.global.nc.f32 	%f53, [%rd12+96];
	setp.gt.f32 	%p24, %f53, %f52;
	selp.f32 	%f1, %f53, %f52, %p24;
	mul.wide.u32 	%rd13, %r5, 100;
	add.s64 	%rd14, %rd13, 8;
	add.s64 	%rd18, %rd10, %rd14;
	add.s64 	%rd17, %rd1, %rd14;
	mov.f32 	%f158, 0f00000000;
	mov.b32 	%r14, 0;
$L__BB0_1:
	ld.global.nc.f32 	%f54, [%rd18+-8];
	sub.f32 	%f55, %f54, %f1;
	fma.rn.f32 	%f56, %f55, 0f3BBB989D, 0f3F000000;
	cvt.sat.f32.f32 	%f57, %f56;
	mov.f32 	%f58, 0f4B400001;
	mov.f32 	%f59, 0f437C0000;
	fma.rm.f32 	%f60, %f57, %f59, %f58;
	add.f32 	%f61, %f60, 0fCB40007F;
	neg.f32 	%f62, %f61;
	fma.rn.f32 	%f63, %f55, 0f3FB8AA3B, %f62;
	fma.rn.f32 	%f64, %f55, 0f32A57060, %f63;
	mov.b32 	%r6, %f60;
	shl.b32 	%r7, %r6, 23;
	mov.b32 	%f65, %r7;
	ex2.approx.ftz.f32 	%f66, %f64;
	mul.f32 	%f67, %f66, %f65;
	st.global.f32 	[%rd17+-8], %f67;
	add.f32 	%f3, %f158, %f67;
	setp.eq.s32 	%p25, %r14, 24;
	@%p25 bra 	$L__BB0_3;
	ld.global.nc.f32 	%f68, [%rd18+-4];
	sub.f32 	%f69, %f68, %f1;
	fma.rn.f32 	%f70, %f69, 0f3BBB989D, 0f3F000000;
	cvt.sat.f32.f32 	%f71, %f70;
	mov.f32 	%f72, 0f4B400001;
	mov.f32 	%f73, 0f437C0000;
	fma.rm.f32 	%f74, %f71, %f73, %f72;
	add.f32 	%f75, %f74, 0fCB40007F;
	neg.f32 	%f76, %f75;
	fma.rn.f32 	%f77, %f69, 0f3FB8AA3B, %f76;
	fma.rn.f32 	%f78, %f69, 0f32A57060, %f77;
	mov.b32 	%r8, %f74;
	shl.b32 	%r9, %r8, 23;
	mov.b32 	%f79, %r9;
	ex2.approx.ftz.f32 	%f80, %f78;
	mul.f32 	%f81, %f80, %f79;
	st.global.f32 	[%rd17+-4], %f81;
	add.f32 	%f82, %f3, %f81;
	ld.global.nc.f32 	%f83, [%rd18];
	sub.f32 	%f84, %f83, %f1;
	fma.rn.f32 	%f85, %f84, 0f3BBB989D, 0f3F000000;
	cvt.sat.f32.f32 	%f86, %f85;
	fma.rm.f32 	%f87, %f86, %f73, %f72;
	add.f32 	%f88, %f87, 0fCB40007F;
	neg.f32 	%f89, %f88;
	fma.rn.f32 	%f90, %f84, 0f3FB8AA3B, %f89;
	fma.rn.f32 	%f91, %f84, 0f32A57060, %f90;
	mov.b32 	%r10, %f87;
	shl.b32 	%r11, %r10, 23;
	mov.b32 	%f92, %r11;
	ex2.approx.ftz.f32 	%f93, %f91;
	mul.f32 	%f94, %f93, %f92;
	st.global.f32 	[%rd17], %f94;
	add.f32 	%f95, %f82, %f94;
	ld.global.nc.f32 	%f96, [%rd18+4];
	sub.f32 	%f97, %f96, %f1;
	fma.rn.f32 	%f98, %f97, 0f3BBB989D, 0f3F000000;
	cvt.sat.f32.f32 	%f99, %f98;
	fma.rm.f32 	%f100, %f99, %f73, %f72;
	add.f32 	%f101, %f100, 0fCB40007F;
	neg.f32 	%f102, %f101;
	fma.rn.f32 	%f103, %f97, 0f3FB8AA3B, %f102;
	fma.rn.f32 	%f104, %f97, 0f32A57060, %f103;
	mov.b32 	%r12, %f100;
	shl.b32 	%r13, %r12, 23;
	mov.b32 	%f105, %r13;
	ex2.approx.ftz.f32 	%f106, %f104;
	mul.f32 	%f107, %f106, %f105;
	st.global.f32 	[%rd17+4], %f107;
	add.f32 	%f158, %f95, %f107;
	add.s32 	%r14, %r14, 4;
	add.s64 	%rd18, %rd18, 16;
	add.s64 	%rd17, %rd17, 16;
	bra.uni 	$L__BB0_1;
$L__BB0_3:
	add.s64 	%rd16, %rd1, %rd11;
	ld.global.f32 	%f108, [%rd16];
	div.rn.f32 	%f109, %f108, %f3;
	st.global.f32 	[%rd16], %f109;
	ld.global.f32 	%f110, [%rd16+4];
	div.rn.f32 	%f111, %f110, %f3;
	st.global.f32 	[%rd16+4], %f111;
	ld.global.f32 	%f112, [%rd16+8];
	div.rn.f32 	%f113, %f112, %f3;
	st.global.f32 	[%rd16+8], %f113;
	ld.global.f32 	%f114, [%rd16+12];
	div.rn.f32 	%f115, %f114, %f3;
	st.global.f32 	[%rd16+12], %f115;
	ld.global.f32 	%f116, [%rd16+16];
	div.rn.f32 	%f117, %f116, %f3;
	st.global.f32 	[%rd16+16], %f117;
	ld.global.f32 	%f118, [%rd16+20];
	div.rn.f32 	%f119, %f118, %f3;
	st.global.f32 	[%rd16+20], %f119;
	ld.global.f32 	%f120, [%rd16+24];
	div.rn.f32 	%f121, %f120, %f3;
	st.global.f32 	[%rd16+24], %f121;
	ld.global.f32 	%f122, [%rd16+28];
	div.rn.f32 	%f123, %f122, %f3;
	st.global.f32 	[%rd16+28], %f123;
	ld.global.f32 	%f124, [%rd16+32];
	div.rn.f32 	%f125, %f124, %f3;
	st.global.f32 	[%rd16+32], %f125;
	ld.global.f32 	%f126, [%rd16+36];
	div.rn.f32 	%f127, %f126, %f3;
	st.global.f32 	[%rd16+36], %f127;
	ld.global.f32 	%f128, [%rd16+40];
	div.rn.f32 	%f129, %f128, %f3;
	st.global.f32 	[%rd16+40], %f129;
	ld.global.f32 	%f130, [%rd16+44];
	div.rn.f32 	%f131, %f130, %f3;
	st.global.f32 	[%rd16+44], %f131;
	ld.global.f32 	%f132, [%rd16+48];
	div.rn.f32 	%f133, %f132, %f3;
	st.global.f32 	[%rd16+48], %f133;
	ld.global.f32 	%f134, [%rd16+52];
	div.rn.f32 	%f135, %f134, %f3;
	st.global.f32 	[%rd16+52], %f135;
	ld.global.f32 	%f136, [%rd16+56];
	div.rn.f32 	%f137, %f136, %f3;
	st.global.f32 	[%rd16+56], %f137;
	ld.global.f32 	%f138, [%rd16+60];
	div.rn.f32 	%f139, %f138, %f3;
	st.global.f32 	[%rd16+60], %f139;
	ld.global.f32 	%f140, [%rd16+64];
	div.rn.f32 	%f141, %f140, %f3;
	st.global.f32 	[%rd16+64], %f141;
	ld.global.f32 	%f142, [%rd16+68];
	div.rn.f32 	%f143, %f142, %f3;
	st.global.f32 	[%rd16+68], %f143;
	ld.global.f32 	%f144, [%rd16+72];
	div.rn.f32 	%f145, %f144, %f3;
	st.global.f32 	[%rd16+72], %f145;
	ld.global.f32 	%f146, [%rd16+76];
	div.rn.f32 	%f147, %f146, %f3;
	st.global.f32 	[%rd16+76], %f147;
	ld.global.f32 	%f148, [%rd16+80];
	div.rn.f32 	%f149, %f148, %f3;
	st.global.f32 	[%rd16+80], %f149;
	ld.global.f32 	%f150, [%rd16+84];
	div.rn.f32 	%f151, %f150, %f3;
	st.global.f32 	[%rd16+84], %f151;
	ld.global.f32 	%f152, [%rd16+88];
	div.rn.f32 	%f153, %f152, %f3;
	st.global.f32 	[%rd16+88], %f153;
	ld.global.f32 	%f154, [%rd16+92];
	div.rn.f32 	%f155, %f154, %f3;
	st.global.f32 	[%rd16+92], %f155;
	ld.global.f32 	%f156, [%rd16+96];
	div.rn.f32 	%f157, %f156, %f3;
	st.global.f32 	[%rd16+96], %f157;
	ret;

}


// ===== COMPILED SASS (sm_100) =====

	.target	sm_100

	.elftype	@"ET_EXEC"


//--------------------- .note.nv.tkinfo           --------------------------
	.section	.note.nv.tkinfo,"",@"SHT_NOTE"
	.sectionflags	@"SHF_NOTE_NV_TKINFO"
	.tkinfo
        /*0018*/ 	.word	0x00000002
        /*0030*/ 	.string	""
        /*0030*/ 	.string	"ptxas"
        /*0030*/ 	.string	"Cuda compilation tools, release 13.0, V13.0.88"
        /*0030*/ 	.string	"Build cuda_13.0.r13.0/compiler.36424714_0"
        /*0030*/ 	.string	"-arch sm_100 -m 64 "



//--------------------- .note.nv.cuinfo           --------------------------
	.section	.note.nv.cuinfo,"",@"SHT_NOTE"
	.sectionflags	@"SHF_NOTE_NV_CUINFO"
        /*0018*/ 	.short	0x0002
        /*001a*/ 	.short	0x0064
        /*001c*/ 	.short	0x0082
	.zero		2


//--------------------- .nv.info                  --------------------------
	.section	.nv.info,"",@"SHT_CUDA_INFO"
	.align	4


	//----- nvinfo : EIATTR_REGCOUNT
	.align		4
        /*0000*/ 	.byte	0x04, 0x2f
        /*0002*/ 	.short	(.L_1 - .L_0)
	.align		4
.L_0:
        /*0004*/ 	.word	index@(_Z14softmax_kernelPfS_)
        /*0008*/ 	.word	0x00000020


	//----- nvinfo : EIATTR_FRAME_SIZE
	.align		4
.L_1:
        /*000c*/ 	.byte	0x04, 0x11
        /*000e*/ 	.short	(.L_3 - .L_2)
	.align		4
.L_2:
        /*0010*/ 	.word	index@($__internal_0_$__cuda_sm3x_div_rn_noftz_f32_slowpath)
        /*0014*/ 	.word	0x00000000


	//----- nvinfo : EIATTR_FRAME_SIZE
	.align		4
.L_3:
        /*0018*/ 	.byte	0x04, 0x11
        /*001a*/ 	.short	(.L_5 - .L_4)
	.align		4
.L_4:
        /*001c*/ 	.word	index@(_Z14softmax_kernelPfS_)
        /*0020*/ 	.word	0x00000000


	//----- nvinfo : EIATTR_MIN_STACK_SIZE
	.align		4
.L_5:
        /*0024*/ 	.byte	0x04, 0x12
        /*0026*/ 	.short	(.L_7 - .L_6)
	.align		4
.L_6:
        /*0028*/ 	.word	index@(_Z14softmax_kernelPfS_)
        /*002c*/ 	.word	0x00000000
.L_7:


//--------------------- .nv.compat                --------------------------
	.section	.nv.compat,"",@"SHT_CUDA_COMPAT_INFO"
	.align	4
        /*0000*/ 	.byte	0x02, 0x09, 0x00, 0x00, 0x02, 0x02, 0x01, 0x00, 0x02, 0x05, 0x05, 0x00, 0x03, 0x07, 0x01, 0x01
        /*0010*/ 	.byte	0x02, 0x03, 0x00, 0x00, 0x02, 0x06, 0x01, 0x00, 0x04, 0x0b, 0x08, 0x00, 0x01, 0x00, 0x00, 0x00
        /*0020*/ 	.byte	0x00, 0x00, 0x00, 0x00


//--------------------- .nv.info._Z14softmax_kernelPfS_ --------------------------
	.section	.nv.info._Z14softmax_kernelPfS_,"",@"SHT_CUDA_INFO"
	.sectionflags	@""
	.align	4


	//----- nvinfo : EIATTR_CUDA_API_VERSION
	.align		4
        /*0000*/ 	.byte	0x04, 0x37
        /*0002*/ 	.short	(.L_9 - .L_8)
.L_8:
        /*0004*/ 	.word	0x00000082


	//----- nvinfo : EIATTR_KPARAM_INFO
	.align		4
.L_9:
        /*0008*/ 	.byte	0x04, 0x17
        /*000a*/ 	.short	(.L_11 - .L_10)
.L_10:
        /*000c*/ 	.word	0x00000000
        /*0010*/ 	.short	0x0001
        /*0012*/ 	.short	0x0008
        /*0014*/ 	.byte	0x00, 0xf5, 0x21, 0x00


	//----- nvinfo : EIATTR_KPARAM_INFO
	.align		4
.L_11:
        /*0018*/ 	.byte	0x04, 0x17
        /*001a*/ 	.short	(.L_13 - .L_12)
.L_12:
        /*001c*/ 	.word	0x00000000
        /*0020*/ 	.short	0x0000
        /*0022*/ 	.short	0x0000
        /*0024*/ 	.byte	0x00, 0xf5, 0x21, 0x00


	//----- nvinfo : EIATTR_SPARSE_MMA_MASK
	.align		4
.L_13:
        /*0028*/ 	.byte	0x03, 0x50
        /*002a*/ 	.short	0x0000


	//----- nvinfo : EIATTR_MAXREG_COUNT
	.align		4
        /*002c*/ 	.byte	0x03, 0x1b
        /*002e*/ 	.short	0x00ff


	//----- nvinfo : EIATTR_MERCURY_ISA_VERSION
	.align		4
        /*0030*/ 	.byte	0x03, 0x5f
        /*0032*/ 	.short	0x0101


	//----- nvinfo : EIATTR_VRC_CTA_INIT_COUNT
	.align		4
        /*0034*/ 	.byte	0x02, 0x4a
	.zero		1
	.zero		1


	//----- nvinfo : EIATTR_EXIT_INSTR_OFFSETS
	.align		4
        /*0038*/ 	.byte	0x04, 0x1c
        /*003a*/ 	.short	(.L_15 - .L_14)


	//   ....[0]....
.L_14:
        /*003c*/ 	.word	0x000030a0


	//----- nvinfo : EIATTR_MAX_THREADS
	.align		4
.L_15:
        /*0040*/ 	.byte	0x04, 0x05
        /*0042*/ 	.short	(.L_17 - .L_16)
.L_16:
        /*0044*/ 	.word	0x0000002d
        /*0048*/ 	.word	0x00000001
        /*004c*/ 	.word	0x00000001


	//----- nvinfo : EIATTR_CRS_STACK_SIZE
	.align		4
.L_17:
        /*0050*/ 	.byte	0x04, 0x1e
        /*0052*/ 	.short	(.L_19 - .L_18)
.L_18:
        /*0054*/ 	.word	0x00000000


	//----- nvinfo : EIATTR_CBANK_PARAM_SIZE
	.align		4
.L_19:
        /*0058*/ 	.byte	0x03, 0x19
        /*005a*/ 	.short	0x0010


	//----- nvinfo : EIATTR_PARAM_CBANK
	.align		4
        /*005c*/ 	.byte	0x04, 0x0a
        /*005e*/ 	.short	(.L_21 - .L_20)
	.align		4
.L_20:
        /*0060*/ 	.word	index@(.nv.constant0._Z14softmax_kernelPfS_)
        /*0064*/ 	.short	0x0380
        /*0066*/ 	.short	0x0010


	//----- nvinfo : EIATTR_SW_WAR
	.align		4
.L_21:
        /*0068*/ 	.byte	0x04, 0x36
        /*006a*/ 	.short	(.L_23 - .L_22)
.L_22:
        /*006c*/ 	.word	0x00000008
.L_23:


//--------------------- .nv.callgraph             --------------------------
	.section	.nv.callgraph,"",@"SHT_CUDA_CALLGRAPH"
	.align	4
	.sectionentsize	8
	.align		4
        /*0000*/ 	.word	0x00000000
	.align		4
        /*0004*/ 	.word	0xffffffff
	.align		4
        /*0008*/ 	.word	0x00000000
	.align		4
        /*000c*/ 	.word	0xfffffffe
	.align		4
        /*0010*/ 	.word	0x00000000
	.align		4
        /*0014*/ 	.word	0xfffffffd
	.align		4
        /*0018*/ 	.word	0x00000000
	.align		4
        /*001c*/ 	.word	0xfffffffc


//--------------------- .text._Z14softmax_kernelPfS_ --------------------------
	.section	.text._Z14softmax_kernelPfS_,"ax",@progbits
	.align	128
        .global         _Z14softmax_kernelPfS_
        .type           _Z14softmax_kernelPfS_,@function
        .size           _Z14softmax_kernelPfS_,(.L_x_62 - _Z14softmax_kernelPfS_)
        .other          _Z14softmax_kernelPfS_,@"STO_CUDA_ENTRY STV_DEFAULT"
_Z14softmax_kernelPfS_:
.text._Z14softmax_kernelPfS_:
[----:B------:R-:W-:Y:S01]  /*0000*/  LDC R1, c[0x0][0x37c] ;  /* 0x0000df00ff017b82 */ /* 0x000fe20000000800 */
[----:B------:R-:W0:Y:S07]  /*0010*/  S2R R25, SR_TID.X ;  /* 0x0000000000197919 */ /* 0x000e2e0000002100 */
[----:B------:R-:W1:Y:S01]  /*0020*/  LDC.64 R2, c[0x0][0x380] ;  /* 0x0000e000ff027b82 */ /* 0x000e620000000a00 */
[----:B------:R-:W2:Y:S01]  /*0030*/  LDCU.64 UR4, c[0x0][0x358] ;  /* 0x00006b00ff0477ac */ /* 0x000ea20008000a00 */
[----:B------:R-:W3:Y:S01]  /*0040*/  LDCU.128 UR8, c[0x0][0x380] ;  /* 0x00007000ff0877ac */ /* 0x000ee20008000c00 */
[----:B0-----:R-:W-:-:S04]  /*0050*/  IMAD R15, R25, 0x19, RZ ;  /* 0x00000019190f7824 */ /* 0x001fc800078e02ff */
[----:B-1----:R-:W-:-:S05]  /*0060*/  IMAD.WIDE.U32 R2, R15, 0x4, R2 ;  /* 0x000000040f027825 */ /* 0x002fca00078e0002 */
[----:B--2---:R-:W2:Y:S04]  /*0070*/  LDG.E.CONSTANT R0, desc[UR4][R2.64] ;  /* 0x0000000402007981 */ /* 0x004ea8000c1e9900 */
[----:B------:R-:W2:Y:S04]  /*0080*/  LDG.E.CONSTANT R5, desc[UR4][R2.64+0x4] ;  /* 0x0000040402057981 */ /* 0x000ea8000c1e9900 */
[----:B------:R-:W4:Y:S04]  /*0090*/  LDG.E.CONSTANT R27, desc[UR4][R2.64+0x8] ;  /* 0x00000804021b7981 */ /* 0x000f28000c1e9900 */
[----:B------:R-:W5:Y:S04]  /*00a0*/  LDG.E.CONSTANT R29, desc[UR4][R2.64+0xc] ;  /* 0x00000c04021d7981 */ /* 0x000f68000c1e9900 */
[----:B------:R-:W3:Y:S04]  /*00b0*/  LDG.E.CONSTANT R7, desc[UR4][R2.64+0x10] ;  /* 0x0000100402077981 */ /* 0x000ee8000c1e9900 */
        /* <DEDUP_REMOVED lines=16> */
[----:B------:R-:W3:Y:S01]  /*01c0*/  LDG.E.CONSTANT R16, desc[UR4][R2.64+0x54] ;  /* 0x0000540402107981 */ /* 0x000ee2000c1e9900 */
[----:B------:R-:W-:Y:S01]  /*01d0*/  HFMA2 R4, -RZ, RZ, 0, 4.76837158203125e-07 ;  /* 0x00000008ff047431 */ /* 0x000fe200000001ff */
[----:B--2---:R-:W-:-:S04]  /*01e0*/  FSETP.GT.AND P0, PT, R5, R0, PT ;  /* 0x000000000500720b */ /* 0x004fc80003f04000 */
[----:B------:R-:W-:-:S04]  /*01f0*/  FSEL R0, R5, R0, P0 ;  /* 0x0000000005007208 */ /* 0x000fc80000000000 */
[----:B----4-:R-:W-:-:S04]  /*0200*/  FSETP.GT.AND P0, PT, R27, R0, PT ;  /* 0x000000001b00720b */ /* 0x010fc80003f04000 */
[----:B------:R-:W-:Y:S02]  /*0210*/  FSEL R0, R27, R0, P0 ;  /* 0x000000001b007208 */ /* 0x000fe40000000000 */
[----:B------:R-:W-:Y:S01]  /*0220*/  MOV R5, 0x0 ;  /* 0x0000000000057802 */ /* 0x000fe20000000f00 */
[----:B------:R-:W2:Y:S01]  /*0230*/  LDG.E.CONSTANT R27, desc[UR4][R2.64+0x60] ;  /* 0x00006004021b7981 */ /* 0x000ea2000c1e9900 */
[----:B-----5:R-:W-:-:S04]  /*0240*/  FSETP.GT.AND P0, PT, R29, R0, PT ;  /* 0x000000001d00720b */ /* 0x020fc80003f04000 */
[----:B------:R-:W-:Y:S02]  /*0250*/  FSEL R6, R29, R0, P0 ;  /* 0x000000001d067208 */ /* 0x000fe40000000000 */
[----:B------:R-:W4:Y:S01]  /*0260*/  LDG.E.CONSTANT R0, desc[UR4][R2.64+0x58] ;  /* 0x0000580402007981 */ /* 0x000f22000c1e9900 */
[----:B------:R-:W-:Y:S01]  /*0270*/  IMAD.WIDE.U32 R4, R25, 0x64, R4 ;  /* 0x0000006419047825 */ /* 0x000fe200078e0004 */
[CC--:B---3--:R-:W-:Y:S02]  /*0280*/  FSETP.GT.AND P0, PT, R7.reuse, R6.reuse, PT ;  /* 0x000000060700720b */ /* 0x0c8fe40003f04000 */
[----:B------:R0:W3:Y:S02]  /*0290*/  LDG.E.CONSTANT R25, desc[UR4][R2.64+0x5c] ;  /* 0x00005c0402197981 */ /* 0x0000e4000c1e9900 */
[----:B------:R-:W-:Y:S02]  /*02a0*/  FSEL R7, R7, R6, P0 ;  /* 0x0000000607077208 */ /* 0x000fe40000000000 */
[----:B------:R-:W-:-:S02]  /*02b0*/  IADD3 R6, P1, PT, R4, UR8, RZ ;  /* 0x0000000804067c10 */ /* 0x000fc4000ff3e0ff */
[----:B------:R-:W-:-:S04]  /*02c0*/  FSETP.GT.AND P0, PT, R26, R7, PT ;  /* 0x000000071a00720b */ /* 0x000fc80003f04000 */
[----:B------:R-:W-:Y:S02]  /*02d0*/  FSEL R28, R26, R7, P0 ;  /* 0x000000071a1c7208 */ /* 0x000fe40000000000 */
[----:B------:R-:W-:Y:S02]  /*02e0*/  IADD3.X R7, PT, PT, R5, UR9, RZ, P1, !PT ;  /* 0x0000000905077c10 */ /* 0x000fe40008ffe4ff */
[----:B------:R-:W-:-:S03]  /*02f0*/  FSETP.GT.AND P0, PT, R13, R28, PT ;  /* 0x0000001c0d00720b */ /* 0x000fc60003f04000 */
[----:B------:R-:W5:Y:S01]  /*0300*/  LDG.E.CONSTANT R26, desc[UR4][R6.64+-0x8] ;  /* 0xfffff804061a7981 */ /* 0x000f62000c1e9900 */
[----:B------:R-:W-:-:S03]  /*0310*/  FSEL R28, R13, R28, P0 ;  /* 0x0000001c0d1c7208 */ /* 0x000fc60000000000 */
[----:B------:R-:W5:Y:S04]  /*0320*/  LDG.E.CONSTANT R13, desc[UR4][R6.64+-0x4] ;  /* 0xfffffc04060d7981 */ /* 0x000f68000c1e9900 */
[----:B------:R-:W5:Y:S01]  /*0330*/  LDG.E.CONSTANT R2, desc[UR4][R6.64] ;  /* 0x0000000406027981 */ /* 0x000f62000c1e9900 */
[----:B------:R-:W-:-:S04]  /*0340*/  FSETP.GT.AND P0, PT, R9, R28, PT ;  /* 0x0000001c0900720b */ /* 0x000fc80003f04000 */
[----:B------:R-:W-:Y:S02]  /*0350*/  FSEL R28, R9, R28, P0 ;  /* 0x0000001c091c7208 */ /* 0x000fe40000000000 */
[----:B------:R-:W5:Y:S02]  /*0360*/  LDG.E.CONSTANT R9, desc[UR4][R6.64+0x4] ;  /* 0x0000040406097981 */ /* 0x000f64000c1e9900 */
[----:B------:R-:W-:-:S04]  /*0370*/  FSETP.GT.AND P0, PT, R11, R28, PT ;  /* 0x0000001c0b00720b */ /* 0x000fc80003f04000 */
[----:B------:R-:W-:-:S04]  /*0380*/  FSEL R11, R11, R28, P0 ;  /* 0x0000001c0b0b7208 */ /* 0x000fc80000000000 */
[----:B------:R-:W-:-:S04]  /*0390*/  FSETP.GT.AND P0, PT, R14, R11, PT ;  /* 0x0000000b0e00720b */ /* 0x000fc80003f04000 */
[----:B0-----:R-:W-:Y:S02]  /*03a0*/  FSEL R3, R14, R11, P0 ;  /* 0x0000000b0e037208 */ /* 0x001fe40000000000 */
[----:B------:R-:W5:Y:S02]  /*03b0*/  LDG.E.CONSTANT R11, desc[UR4][R6.64+0x8] ;  /* 0x00000804060b7981 */ /* 0x000f64000c1e9900 */
[----:B------:R-:W-:-:S04]  /*03c0*/  FSETP.GT.AND P0, PT, R12, R3, PT ;  /* 0x000000030c00720b */ /* 0x000fc80003f04000 */
[----:B------:R-:W-:Y:S02]  /*03d0*/  FSEL R29, R12, R3, P0 ;  /* 0x000000030c1d7208 */ /* 0x000fe40000000000 */
[----:B------:R-:W5:Y:S02]  /*03e0*/  LDG.E.CONSTANT R3, desc[UR4][R6.64+0xc] ;  /* 0x00000c0406037981 */ /* 0x000f64000c1e9900 */
[----:B------:R-:W-:-:S04]  /*03f0*/  FSETP.GT.AND P0, PT, R8, R29, PT ;  /* 0x0000001d0800720b */ /* 0x000fc80003f04000 */
[----:B------:R-:W-:Y:S02]  /*0400*/  FSEL R29, R8, R29, P0 ;  /* 0x0000001d081d7208 */ /* 0x000fe40000000000 */
[----:B------:R-:W5:Y:S02]  /*0410*/  LDG.E.CONSTANT R8, desc[UR4][R6.64+0x10] ;  /* 0x0000100406087981 */ /* 0x000f64000c1e9900 */
[----:B------:R-:W-:-:S04]  /*0420*/  FSETP.GT.AND P0, PT, R10, R29, PT ;  /* 0x0000001d0a00720b */ /* 0x000fc80003f04000 */
[----:B------:R-:W-:-:S04]  /*0430*/  FSEL R29, R10, R29, P0 ;  /* 0x0000001d0a1d7208 */ /* 0x000fc80000000000 */
[----:B------:R-:W-:-:S04]  /*0440*/  FSETP.GT.AND P0, PT, R24, R29, PT ;  /* 0x0000001d1800720b */ /* 0x000fc80003f04000 */
[----:B------:R-:W-:-:S04]  /*0450*/  FSEL R24, R24, R29, P0 ;  /* 0x0000001d18187208 */ /* 0x000fc80000000000 */
[----:B------:R-:W-:-:S04]  /*0460*/  FSETP.GT.AND P0, PT, R23, R24, PT ;  /* 0x000000181700720b */ /* 0x000fc80003f04000 */
[----:B------:R-:W-:-:S04]  /*0470*/  FSEL R23, R23, R24, P0 ;  /* 0x0000001817177208 */ /* 0x000fc80000000000 */
[----:B------:R-:W-:-:S04]  /*0480*/  FSETP.GT.AND P0, PT, R22, R23, PT ;  /* 0x000000171600720b */ /* 0x000fc80003f04000 */
[----:B------:R-:W-:Y:S02]  /*0490*/  FSEL R22, R22, R23, P0 ;  /* 0x0000001716167208 */ /* 0x000fe40000000000 */
[----:B------:R-:W-:Y:S01]  /*04a0*/  MOV R14, 0x437c0000 ;  /* 0x437c0000000e7802 */ /* 0x000fe20000000f00 */
[----:B------:R-:W5:Y:S01]  /*04b0*/  LDG.E.CONSTANT R23, desc[UR4][R6.64+0x20] ;  /* 0x0000200406177981 */ /* 0x000f62000c1e9900 */
[----:B------:R-:W-:-:S04]  /*04c0*/  FSETP.GT.AND P0, PT, R21, R22, PT ;  /* 0x000000161500720b */ /* 0x000fc80003f04000 */
[----:B------:R-:W-:-:S04]  /*04d0*/  FSEL R21, R21, R22, P0 ;  /* 0x0000001615157208 */ /* 0x000fc80000000000 */
        /* <DEDUP_REMOVED lines=11> */
[----:B------:R-:W5:Y:S02]  /*0590*/  LDG.E.CONSTANT R17, desc[UR4][R6.64+0x14] ;  /* 0x0000140406117981 */ /* 0x000f64000c1e9900 */
[----:B----4-:R-:W-:-:S04]  /*05a0*/  FSETP.GT.AND P0, PT, R0, R19, PT ;  /* 0x000000130000720b */ /* 0x010fc80003f04000 */
[----:B------:R-:W-:Y:S02]  /*05b0*/  FSEL R0, R0, R19, P0 ;  /* 0x0000001300007208 */ /* 0x000fe40000000000 */
[----:B------:R-:W4:Y:S02]  /*05c0*/  LDG.E.CONSTANT R19, desc[UR4][R6.64+0x18] ;  /* 0x0000180406137981 */ /* 0x000f24000c1e9900 */
[----:B---3--:R-:W-:-:S04]  /*05d0*/  FSETP.GT.AND P0, PT, R25, R0, PT ;  /* 0x000000001900720b */ /* 0x008fc80003f04000 */
[----:B------:R-:W-:-:S04]  /*05e0*/  FSEL R0, R25, R0, P0 ;  /* 0x0000000019007208 */ /* 0x000fc80000000000 */
[----:B--2---:R-:W-:-:S04]  /*05f0*/  FSETP.GT.AND P0, PT, R27, R0, PT ;  /* 0x000000001b00720b */ /* 0x004fc80003f04000 */
[----:B------:R-:W-:Y:S01]  /*0600*/  FSEL R12, R27, R0, P0 ;  /* 0x000000001b0c7208 */ /* 0x000fe20000000000 */
[----:B------:R-:W-:-:S04]  /*0610*/  HFMA2 R0, -RZ, RZ, 0.96630859375, -0.0022525787353515625 ;  /* 0x3bbb989dff007431 */ /* 0x000fc800000001ff */
[C---:B-----5:R-:W-:Y:S01]  /*0620*/  FADD R27, -R12.reuse, R26 ;  /* 0x0000001a0c1b7221 */ /* 0x060fe20000000100 */
[----:B------:R-:W-:-:S03]  /*0630*/  FADD R13, -R12, R13 ;  /* 0x0000000d0c0d7221 */ /* 0x000fc60000000100 */
[----:B------:R-:W-:-:S04]  /*0640*/  FFMA.SAT R25, R27, R0, 0.5 ;  /* 0x3f0000001b197423 */ /* 0x000fc80000002000 */
[----:B------:R-:W-:Y:S01]  /*0650*/  FFMA.RM R16, R25, R14, 12582913 ;  /* 0x4b40000119107423 */ /* 0x000fe2000000400e */
[----:B------:R-:W-:Y:S01]  /*0660*/  FFMA.SAT R29, R13, R0, 0.5 ;  /* 0x3f0000000d1d7423 */ /* 0x000fe20000002000 */
[----:B------:R-:W-:Y:S02]  /*0670*/  FADD R25, -R12, R2 ;  /* 0x000000020c197221 */ /* 0x000fe40000000100 */
[----:B------:R-:W-:Y:S01]  /*0680*/  FADD R10, R16, -12583039 ;  /* 0xcb40007f100a7421 */ /* 0x000fe20000000000 */
[----:B------:R-:W-:Y:S01]  /*0690*/  FFMA.RM R18, R29, R14, 12582913 ;  /* 0x4b4000011d127423 */ /* 0x000fe2000000400e */
[----:B------:R-:W-:Y:S01]  /*06a0*/  FFMA.SAT R29, R25, R0, 0.5 ;  /* 0x3f000000191d7423 */ /* 0x000fe20000002000 */
[----:B------:R-:W2:Y:S01]  /*06b0*/  LDG.E.CONSTANT R2, desc[UR4][R6.64+0x24] ;  /* 0x0000240406027981 */ /* 0x000ea2000c1e9900 */
[----:B------:R-:W-:Y:S01]  /*06c0*/  FFMA R10, R27, 1.4426950216293334961, -R10 ;  /* 0x3fb8aa3b1b0a7823 */ /* 0x000fe2000000080a */
[----:B------:R-:W-:-:S03]  /*06d0*/  FADD R20, R18, -12583039 ;  /* 0xcb40007f12147421 */ /* 0x000fc60000000000 */
[----:B------:R-:W-:Y:S01]  /*06e0*/  FFMA R27, R27, 1.925963033500011079e-08, R10 ;  /* 0x32a570601b1b7823 */ /* 0x000fe2000000000a */
[----:B------:R-:W-:Y:S01]  /*06f0*/  FFMA.RM R10, R29, R14, 12582913 ;  /* 0x4b4000011d0a7423 */ /* 0x000fe2000000400e */
[----:B------:R-:W-:-:S03]  /*0700*/  FFMA R20, R13, 1.4426950216293334961, -R20 ;  /* 0x3fb8aa3b0d147823 */ /* 0x000fc60000000814 */
[----:B------:R-:W-:Y:S01]  /*0710*/  FADD R24, R10, -12583039 ;  /* 0xcb40007f0a187421 */ /* 0x000fe20000000000 */
[----:B------:R-:W0:Y:S01]  /*0720*/  MUFU.EX2 R27, R27 ;  /* 0x0000001b001b7308 */ /* 0x000e220000000800 */
[----:B------:R-:W-:Y:S02]  /*0730*/  FFMA R22, R13, 1.925963033500011079e-08, R20 ;  /* 0x32a570600d167823 */ /* 0x000fe40000000014 */
[C---:B------:R-:W-:Y:S01]  /*0740*/  FFMA R24, R25.reuse, 1.4426950216293334961, -R24 ;  /* 0x3fb8aa3b19187823 */ /* 0x040fe20000000818 */
[----:B------:R-:W-:Y:S01]  /*0750*/  SHF.L.U32 R16, R16, 0x17, RZ ;  /* 0x0000001710107819 */ /* 0x000fe200000006ff */
[----:B------:R-:W3:Y:S02]  /*0760*/  LDG.E.CONSTANT R13, desc[UR4][R6.64+0x28] ;  /* 0x00002804060d7981 */ /* 0x000ee4000c1e9900 */
[----:B------:R-:W-:Y:S01]  /*0770*/  FFMA R20, R25, 1.925963033500011079e-08, R24 ;  /* 0x32a5706019147823 */ /* 0x000fe20000000018 */
[----:B------:R-:W1:Y:S01]  /*0780*/  MUFU.EX2 R29, R22 ;  /* 0x00000016001d7308 */ /* 0x000e620000000800 */
[----:B------:R-:W-:-:S07]  /*0790*/  FADD R25, -R12, R9 ;  /* 0x000000090c197221 */ /* 0x000fce0000000100 */
[----:B------:R-:W5:Y:S01]  /*07a0*/  MUFU.EX2 R20, R20 ;  /* 0x0000001400147308 */ /* 0x000f620000000800 */
[----:B------:R-:W-:Y:S01]  /*07b0*/  FFMA.SAT R9, R25, R0, 0.5 ;  /* 0x3f00000019097423 */ /* 0x000fe20000002000 */
[----:B------:R-:W-:Y:S01]  /*07c0*/  SHF.L.U32 R18, R18, 0x17, RZ ;  /* 0x0000001712127819 */ /* 0x000fe200000006ff */
[----:B0-----:R-:W-:Y:S02]  /*07d0*/  FMUL R27, R16, R27 ;  /* 0x0000001b101b7220 */ /* 0x001fe40000400000 */
[----:B------:R-:W-:Y:S01]  /*07e0*/  FFMA.RM R16, R9, R14, 12582913 ;  /* 0x4b40000109107423 */ /* 0x000fe2000000400e */
[----:B------:R-:W-:Y:S01]  /*07f0*/  SHF.L.U32 R10, R10, 0x17, RZ ;  /* 0x000000170a0a7819 */ /* 0x000fe200000006ff */
[----:B------:R-:W-:Y:S01]  /*0800*/  FADD R11, -R12, R11 ;  /* 0x0000000b0c0b7221 */ /* 0x000fe20000000100 */
[----:B------:R-:W3:Y:S01]  /*0810*/  LDG.E.CONSTANT R9, desc[UR4][R6.64+0x2c] ;  /* 0x00002c0406097981 */ /* 0x000ee2000c1e9900 */
[----:B-1----:R-:W-:Y:S01]  /*0820*/  FMUL R29, R18, R29 ;  /* 0x0000001d121d7220 */ /* 0x002fe20000400000 */
[----:B------:R-:W-:-:S04]  /*0830*/  FADD R18, R16, -12583039 ;  /* 0xcb40007f10127421 */ /* 0x000fc80000000000 */
[----:B------:R-:W-:Y:S01]  /*0840*/  FFMA R18, R25, 1.4426950216293334961, -R18 ;  /* 0x3fb8aa3b19127823 */ /* 0x000fe20000000812 */
[----:B-----5:R-:W-:Y:S01]  /*0850*/  FMUL R20, R10, R20 ;  /* 0x000000140a147220 */ /* 0x020fe20000400000 */
[----:B------:R-:W-:Y:S02]  /*0860*/  FFMA.SAT R10, R11, R0, 0.5 ;  /* 0x3f0000000b0a7423 */ /* 0x000fe40000002000 */
[----:B------:R-:W-:Y:S02]  /*0870*/  FFMA R26, R25, 1.925963033500011079e-08, R18 ;  /* 0x32a57060191a7823 */ /* 0x000fe40000000012 */
[----:B------:R-:W5:Y:S01]  /*0880*/  LDG.E.CONSTANT R25, desc[UR4][R6.64+0x30] ;  /* 0x0000300406197981 */ /* 0x000f62000c1e9900 */
[----:B------:R-:W-:-:S04]  /*0890*/  FFMA.RM R18, R10, R14, 12582913 ;  /* 0x4b4000010a127423 */ /* 0x000fc8000000400e */
[----:B------:R-:W-:-:S04]  /*08a0*/  FADD R10, R18, -12583039 ;  /* 0xcb40007f120a7421 */ /* 0x000fc80000000000 */
[----:B------:R-:W-:-:S04]  /*08b0*/  FFMA R10, R11, 1.4426950216293334961, -R10 ;  /* 0x3fb8aa3b0b0a7823 */ /* 0x000fc8000000080a */
[----:B------:R-:W-:Y:S01]  /*08c0*/  FFMA R22, R11, 1.925963033500011079e-08, R10 ;  /* 0x32a570600b167823 */ /* 0x000fe2000000000a */
[----:B------:R-:W-:Y:S02]  /*08d0*/  IADD3 R10, P0, PT, R4, UR10, RZ ;  /* 0x0000000a040a7c10 */ /* 0x000fe4000ff1e0ff */
[----:B------:R-:W0:Y:S02]  /*08e0*/  MUFU.EX2 R4, R26 ;  /* 0x0000001a00047308 */ /* 0x000e240000000800 */
[----:B------:R-:W-:Y:S02]  /*08f0*/  IADD3.X R11, PT, PT, R5, UR11, RZ, P0, !PT ;  /* 0x0000000b050b7c10 */ /* 0x000fe400087fe4ff */
[----:B------:R-:W5:Y:S01]  /*0900*/  LDG.E.CONSTANT R5, desc[UR4][R6.64+0x34] ;  /* 0x0000340406057981 */ /* 0x000f62000c1e9900 */
[----:B------:R-:W-:Y:S01]  /*0910*/  FADD R24, RZ, R27 ;  /* 0x0000001bff187221 */ /* 0x000fe20000000000 */
[----:B------:R-:W-:-:S03]  /*0920*/  SHF.L.U32 R16, R16, 0x17, RZ ;  /* 0x0000001710107819 */ /* 0x000fc600000006ff */
[----:B------:R-:W-:Y:S01]  /*0930*/  FADD R28, R24, R29 ;  /* 0x0000001d181c7221 */ /* 0x000fe20000000000 */
[----:B------:R-:W-:Y:S01]  /*0940*/  FADD R24, -R12, R3 ;  /* 0x000000030c187221 */ /* 0x000fe20000000100 */
[----:B------:R-:W1:Y:S01]  /*0950*/  MUFU.EX2 R22, R22 ;  /* 0x0000001600167308 */ /* 0x000e620000000800 */
[----:B0-----:R-:W-:Y:S02]  /*0960*/  FMUL R4, R16, R4 ;  /* 0x0000000410047220 */ /* 0x001fe40000400000 */
[----:B------:R-:W-:Y:S01]  /*0970*/  FFMA.SAT R16, R24, R0, 0.5 ;  /* 0x3f00000018107423 */ /* 0x000fe20000002000 */
[----:B------:R0:W-:Y:S03]  /*0980*/  STG.E desc[UR4][R10.64+-0x8], R27 ;  /* 0xfffff81b0a007986 */ /* 0x0001e6000c101904 */
[----:B------:R-:W-:Y:S01]  /*0990*/  FFMA.RM R16, R16, R14, 12582913 ;  /* 0x4b40000110107423 */ /* 0x000fe2000000400e */
[----:B------:R1:W-:Y:S01]  /*09a0*/  STG.E desc[UR4][R10.64+-0x4], R29 ;  /* 0xfffffc1d0a007986 */ /* 0x0003e2000c101904 */
[----:B------:R-:W-:Y:S01]  /*09b0*/  SHF.L.U32 R18, R18, 0x17, RZ ;  /* 0x0000001712127819 */ /* 0x000fe200000006ff */
[----:B0-----:R-:W-:Y:S01]  /*09c0*/  FADD R27, -R12, R8 ;  /* 0x000000080c1b7221 */ /* 0x001fe20000000100 */
[----:B-1----:R-:W-:-:S03]  /*09d0*/  FADD R29, R16, -12583039 ;  /* 0xcb40007f101d7421 */ /* 0x002fc60000000000 */
[----:B------:R-:W-:Y:S01]  /*09e0*/  FFMA.SAT R8, R27, R0, 0.5 ;  /* 0x3f0000001b087423 */ /* 0x000fe20000002000 */
[----:B------:R-:W-:-:S03]  /*09f0*/  FFMA R29, R24, 1.4426950216293334961, -R29 ;  /* 0x3fb8aa3b181d7823 */ /* 0x000fc6000000081d */
[----:B------:R-:W-:Y:S01]  /*0a00*/  FFMA.RM R8, R8, R14, 12582913 ;  /* 0x4b40000108087423 */ /* 0x000fe2000000400e */
[----:B------:R0:W-:Y:S01]  /*0a10*/  STG.E desc[UR4][R10.64], R20 ;  /* 0x000000140a007986 */ /* 0x0001e2000c101904 */
[----:B------:R-:W-:Y:S01]  /*0a20*/  FADD R3, R28, R20 ;  /* 0x000000141c037221 */ /* 0x000fe20000000000 */
[----:B------:R-:W-:Y:S01]  /*0a30*/  FMUL R22, R18, R22 ;  /* 0x0000001612167220 */ /* 0x000fe20000400000 */
[----:B------:R-:W-:-:S04]  /*0a40*/  FADD R18, R8, -12583039 ;  /* 0xcb40007f08127421 */ /* 0x000fc80000000000 */
[C---:B------:R-:W-:Y:S01]  /*0a50*/  FFMA R18, R27.reuse, 1.4426950216293334961, -R18 ;  /* 0x3fb8aa3b1b127823 */ /* 0x040fe20000000812 */
[----:B0-----:R-:W-:Y:S02]  /*0a60*/  FFMA R20, R24, 1.925963033500011079e-08, R29 ;  /* 0x32a5706018147823 */ /* 0x001fe4000000001d */
[----:B------:R-:W5:Y:S01]  /*0a70*/  LDG.E.CONSTANT R29, desc[UR4][R6.64+0x38] ;  /* 0x00003804061d7981 */ /* 0x000f62000c1e9900 */
[----:B------:R-:W-:-:S03]  /*0a80*/  FFMA R18, R27, 1.925963033500011079e-08, R18 ;  /* 0x32a570601b127823 */ /* 0x000fc60000000012 */
[----:B------:R-:W5:Y:S01]  /*0a90*/  LDG.E.CONSTANT R27, desc[UR4][R6.64+0x3c] ;  /* 0x00003c04061b7981 */ /* 0x000f62000c1e9900 */
[----:B------:R-:W0:Y:S01]  /*0aa0*/  MUFU.EX2 R20, R20 ;  /* 0x0000001400147308 */ /* 0x000e220000000800 */
[----:B------:R-:W-:-:S07]  /*0ab0*/  FADD R3, R3, R4 ;  /* 0x0000000403037221 */ /* 0x000fce0000000000 */
[----:B------:R-:W1:Y:S01]  /*0ac0*/  MUFU.EX2 R18, R18 ;  /* 0x0000001200127308 */ /* 0x000e620000000800 */
[----:B------:R-:W-:Y:S01]  /*0ad0*/  SHF.L.U32 R24, R16, 0x17, RZ ;  /* 0x0000001710187819 */ /* 0x000fe200000006ff */
[----:B------:R-:W-:Y:S01]  /*0ae0*/  FADD R17, -R12, R17 ;  /* 0x000000110c117221 */ /* 0x000fe20000000100 */
[----:B------:R-:W-:Y:S01]  /*0af0*/  FADD R16, R3, R22 ;  /* 0x0000001603107221 */ /* 0x000fe20000000000 */
[----:B------:R-:W-:Y:S01]  /*0b00*/  SHF.L.U32 R3, R8, 0x17, RZ ;  /* 0x0000001708037819 */ /* 0x000fe200000006ff */
[----:B------:R-:W-:Y:S01]  /*0b10*/  STG.E desc[UR4][R10.64+0x4], R4 ;  /* 0x000004040a007986 */ /* 0x000fe2000c101904 */
[----:B0-----:R-:W-:Y:S01]  /*0b20*/  FMUL R24, R24, R20 ;  /* 0x0000001418187220 */ /* 0x001fe20000400000 */
[----:B------:R-:W-:Y:S02]  /*0b30*/  FADD R21, -R12, R21 ;  /* 0x000000150c157221 */ /* 0x000fe40000000100 */
[----:B-1----:R-:W-:Y:S01]  /*0b40*/  FMUL R26, R3, R18 ;  /* 0x00000012031a7220 */ /* 0x002fe20000400000 */
[----:B------:R-:W-:Y:S01]  /*0b50*/  FADD R16, R16, R24 ;  /* 0x0000001810107221 */ /* 0x000fe20000000000 */
[----:B------:R0:W-:Y:S02]  /*0b60*/  STG.E desc[UR4][R10.64+0x8], R22 ;  /* 0x000008160a007986 */ /* 0x0001e4000c101904 */
[----:B0-----:R-:W-:-:S02]  /*0b70*/  FFMA.SAT R22, R21, R0, 0.5 ;  /* 0x3f00000015167423 */ /* 0x001fc40000002000 */
[----:B------:R0:W-:Y:S04]  /*0b80*/  STG.E desc[UR4][R10.64+0xc], R24 ;  /* 0x00000c180a007986 */ /* 0x0001e8000c101904 */
[----:B------:R1:W-:Y:S01]  /*0b90*/  STG.E desc[UR4][R10.64+0x10], R26 ;  /* 0x0000101a0a007986 */ /* 0x0003e2000c101904 */
[----:B----4-:R-:W-:Y:S01]  /*0ba0*/  FADD R8, -R12, R19 ;  /* 0x000000130c087221 */ /* 0x010fe20000000100 */
[----:B------:R-:W-:-:S03]  /*0bb0*/  FFMA.SAT R19, R17, R0, 0.5 ;  /* 0x3f00000011137423 */ /* 0x000fc60000002000 */
[----:B------:R-:W-:Y:S01]  /*0bc0*/  FFMA.SAT R20, R8, R0, 0.5 ;  /* 0x3f00000008147423 */ /* 0x000fe20000002000 */
[----:B------:R-:W-:-:S03]  /*0bd0*/  FFMA.RM R3, R19, R14, 12582913 ;  /* 0x4b40000113037423 */ /* 0x000fc6000000400e */
[----:B------:R-:W-:Y:S01]  /*0be0*/  FFMA.RM R4, R20, R14, 12582913 ;  /* 0x4b40000114047423 */ /* 0x000fe2000000400e */
[----:B------:R-:W-:Y:S01]  /*0bf0*/  FADD R18, R3, -12583039 ;  /* 0xcb40007f03127421 */ /* 0x000fe20000000000 */
[----:B------:R-:W-:Y:S02]  /*0c00*/  FADD R19, R16, R26 ;  /* 0x0000001a10137221 */ /* 0x000fe40000000000 */
[----:B------:R-:W-:Y:S01]  /*0c10*/  FADD R16, R4, -12583039 ;  /* 0xcb40007f04107421 */ /* 0x000fe20000000000 */
[----:B------:R-:W-:-:S04]  /*0c20*/  FFMA R18, R17, 1.4426950216293334961, -R18 ;  /* 0x3fb8aa3b11127823 */ /* 0x000fc80000000812 */
[----:B------:R-:W-:Y:S01]  /*0c30*/  FFMA R20, R17, 1.925963033500011079e-08, R18 ;  /* 0x32a5706011147823 */ /* 0x000fe20000000012 */
[----:B------:R-:W-:Y:S01]  /*0c40*/  FFMA R17, R8, 1.4426950216293334961, -R16 ;  /* 0x3fb8aa3b08117823 */ /* 0x000fe20000000810 */
[----:B------:R-:W-:Y:S01]  /*0c50*/  FFMA.RM R16, R22, R14, 12582913 ;  /* 0x4b40000116107423 */ /* 0x000fe2000000400e */
[----:B------:R-:W-:Y:S02]  /*0c60*/  FADD R18, -R12, R23 ;  /* 0x000000170c127221 */ /* 0x000fe40000000100 */
[----:B------:R-:W-:Y:S01]  /*0c70*/  FFMA R22, R8, 1.925963033500011079e-08, R17 ;  /* 0x32a5706008167823 */ /* 0x000fe20000000011 */
[----:B------:R-:W-:Y:S01]  /*0c80*/  FADD R8, R16, -12583039 ;  /* 0xcb40007f10087421 */ /* 0x000fe20000000000 */
[----:B------:R-:W-:-:S03]  /*0c90*/  FFMA.SAT R17, R18, R0, 0.5 ;  /* 0x3f00000012117423 */ /* 0x000fc60000002000 */
[----:B------:R-:W-:Y:S01]  /*0ca0*/  FFMA R8, R21, 1.4426950216293334961, -R8 ;  /* 0x3fb8aa3b15087823 */ /* 0x000fe20000000808 */
[----:B------:R-:W-:Y:S01]  /*0cb0*/  FFMA.RM R17, R17, R14, 12582913 ;  /* 0x4b40000111117423 */ /* 0x000fe2000000400e */
[----:B------:R-:W4:Y:S02]  /*0cc0*/  MUFU.EX2 R20, R20 ;  /* 0x0000001400147308 */ /* 0x000f240000000800 */
[----:B0-----:R-:W-:Y:S01]  /*0cd0*/  FFMA R24, R21, 1.925963033500011079e-08, R8 ;  /* 0x32a5706015187823 */ /* 0x001fe20000000008 */
[----:B------:R-:W-:Y:S01]  /*0ce0*/  FADD R21, R17, -12583039 ;  /* 0xcb40007f11157421 */ /* 0x000fe20000000000 */
[----:B--2---:R-:W-:-:S03]  /*0cf0*/  FADD R23, -R12, R2 ;  /* 0x000000020c177221 */ /* 0x004fc60000000100 */
[----:B------:R-:W-:Y:S01]  /*0d00*/  FFMA R21, R18, 1.4426950216293334961, -R21 ;  /* 0x3fb8aa3b12157823 */ /* 0x000fe20000000815 */
[----:B------:R-:W-:-:S03]  /*0d10*/  FFMA.SAT R8, R23, R0, 0.5 ;  /* 0x3f00000017087423 */ /* 0x000fc60000002000 */
[----:B-1----:R-:W-:Y:S02]  /*0d20*/  FFMA R26, R18, 1.925963033500011079e-08, R21 ;  /* 0x32a57060121a7823 */ /* 0x002fe40000000015 */
[----:B------:R-:W0:Y:S01]  /*0d30*/  MUFU.EX2 R21, R22 ;  /* 0x0000001600157308 */ /* 0x000e220000000800 */
[----:B------:R-:W-:Y:S01]  /*0d40*/  FFMA.RM R8, R8, R14, 12582913 ;  /* 0x4b40000108087423 */ /* 0x000fe2000000400e */
[----:B------:R-:W-:-:S03]  /*0d50*/  SHF.L.U32 R3, R3, 0x17, RZ ;  /* 0x0000001703037819 */ /* 0x000fc600000006ff */
[----:B------:R-:W-:Y:S02]  /*0d60*/  FADD R2, R8, -12583039 ;  /* 0xcb40007f08027421 */ /* 0x000fe40000000000 */
[----:B----4-:R-:W-:Y:S01]  /*0d70*/  FMUL R28, R3, R20 ;  /* 0x00000014031c7220 */ /* 0x010fe20000400000 */
[----:B------:R-:W1:Y:S01]  /*0d80*/  MUFU.EX2 R18, R24 ;  /* 0x0000001800127308 */ /* 0x000e620000000800 */
[----:B------:R-:W-:Y:S01]  /*0d90*/  FFMA R2, R23, 1.4426950216293334961, -R2 ;  /* 0x3fb8aa3b17027823 */ /* 0x000fe20000000802 */
[----:B------:R-:W-:-:S03]  /*0da0*/  SHF.L.U32 R4, R4, 0x17, RZ ;  /* 0x0000001704047819 */ /* 0x000fc600000006ff */
[----:B------:R-:W-:-:S03]  /*0db0*/  FFMA R23, R23, 1.925963033500011079e-08, R2 ;  /* 0x32a5706017177823 */ /* 0x000fc60000000002 */
[----:B------:R-:W2:Y:S01]  /*0dc0*/  MUFU.EX2 R20, R26 ;  /* 0x0000001a00147308 */ /* 0x000ea20000000800 */
[----:B------:R-:W-:Y:S01]  /*0dd0*/  FADD R2, R19, R28 ;  /* 0x0000001c13027221 */ /* 0x000fe20000000000 */
[----:B---3--:R-:W-:Y:S01]  /*0de0*/  FADD R19, -R12, R13 ;  /* 0x0000000d0c137221 */ /* 0x008fe20000000100 */
[----:B0-----:R-:W-:Y:S01]  /*0df0*/  FMUL R3, R4, R21 ;  /* 0x0000001504037220 */ /* 0x001fe20000400000 */
[----:B------:R-:W-:Y:S01]  /*0e00*/  SHF.L.U32 R13, R16, 0x17, RZ ;  /* 0x00000017100d7819 */ /* 0x000fe200000006ff */
[----:B------:R-:W3:Y:S01]  /*0e10*/  LDG.E.CONSTANT R4, desc[UR4][R6.64+0x40] ;  /* 0x0000400406047981 */ /* 0x000ee2000c1e9900 */
[----:B------:R-:W-:Y:S01]  /*0e20*/  FFMA.SAT R21, R19, R0, 0.5 ;  /* 0x3f00000013157423 */ /* 0x000fe20000002000 */
[----:B------:R-:W-:-:S03]  /*0e30*/  SHF.L.U32 R17, R17, 0x17, RZ ;  /* 0x0000001711117819 */ /* 0x000fc600000006ff */
[----:B------:R-:W-:Y:S01]  /*0e40*/  FFMA.RM R16, R21, R14, 12582913 ;  /* 0x4b40000115107423 */ /* 0x000fe2000000400e */
[----:B------:R-:W-:Y:S01]  /*0e50*/  FADD R21, -R12, R9 ;  /* 0x000000090c157221 */ /* 0x000fe20000000100 */
[----:B-1----:R-:W-:Y:S01]  /*0e60*/  FMUL R13, R13, R18 ;  /* 0x000000120d0d7220 */ /* 0x002fe20000400000 */
[----:B------:R-:W0:Y:S01]  /*0e70*/  MUFU.EX2 R22, R23 ;  /* 0x0000001700167308 */ /* 0x000e220000000800 */
[----:B------:R-:W-:Y:S01]  /*0e80*/  FADD R18, R16, -12583039 ;  /* 0xcb40007f10127421 */ /* 0x000fe20000000000 */
[----:B--2---:R-:W-:Y:S01]  /*0e90*/  FMUL R9, R17, R20 ;  /* 0x0000001411097220 */ /* 0x004fe20000400000 */
[----:B------:R-:W-:Y:S02]  /*0ea0*/  FFMA.SAT R20, R21, R0, 0.5 ;  /* 0x3f00000015147423 */ /* 0x000fe40000002000 */
[C---:B------:R-:W-:Y:S02]  /*0eb0*/  FFMA R26, R19.reuse, 1.4426950216293334961, -R18 ;  /* 0x3fb8aa3b131a7823 */ /* 0x040fe40000000812 */
[----:B------:R-:W-:Y:S01]  /*0ec0*/  FFMA.RM R18, R20, R14, 12582913 ;  /* 0x4b40000114127423 */ /* 0x000fe2000000400e */
[----:B-----5:R-:W-:Y:S01]  /*0ed0*/  FADD R25, -R12, R25 ;  /* 0x000000190c197221 */ /* 0x020fe20000000100 */
[----:B------:R-:W-:-:S02]  /*0ee0*/  FFMA R26, R19, 1.925963033500011079e-08, R26 ;  /* 0x32a57060131a7823 */ /* 0x000fc4000000001a */
[----:B------:R-:W-:Y:S01]  /*0ef0*/  FADD R20, R18, -12583039 ;  /* 0xcb40007f12147421 */ /* 0x000fe20000000000 */
[----:B------:R-:W-:Y:S01]  /*0f00*/  FFMA.SAT R19, R25, R0, 0.5 ;  /* 0x3f00000019137423 */ /* 0x000fe20000002000 */
[----:B------:R1:W-:Y:S01]  /*0f10*/  STG.E desc[UR4][R10.64+0x14], R28 ;  /* 0x0000141c0a007986 */ /* 0x0003e2000c101904 */
[----:B------:R-:W-:-:S03]  /*0f20*/  SHF.L.U32 R17, R8, 0x17, RZ ;  /* 0x0000001708117819 */ /* 0x000fc600000006ff */
[----:B------:R-:W2:Y:S02]  /*0f30*/  LDG.E.CONSTANT R8, desc[UR4][R6.64+0x44] ;  /* 0x0000440406087981 */ /* 0x000ea4000c1e9900 */
[----:B0-----:R-:W-:Y:S01]  /*0f40*/  FMUL R17, R17, R22 ;  /* 0x0000001611117220 */ /* 0x001fe20000400000 */
[----:B-1----:R-:W-:Y:S01]  /*0f50*/  FFMA R28, R21, 1.4426950216293334961, -R20 ;  /* 0x3fb8aa3b151c7823 */ /* 0x002fe20000000814 */
[----:B------:R-:W-:Y:S01]  /*0f60*/  FFMA.RM R20, R19, R14, 12582913 ;  /* 0x4b40000113147423 */ /* 0x000fe2000000400e */
[----:B------:R-:W-:-:S03]  /*0f70*/  FADD R5, -R12, R5 ;  /* 0x000000050c057221 */ /* 0x000fc60000000100 */
[----:B------:R-:W-:Y:S01]  /*0f80*/  FADD R22, R20, -12583039 ;  /* 0xcb40007f14167421 */ /* 0x000fe20000000000 */
[----:B------:R-:W-:-:S03]  /*0f90*/  FFMA.SAT R19, R5, R0, 0.5 ;  /* 0x3f00000005137423 */ /* 0x000fc60000002000 */
[----:B------:R-:W-:-:S04]  /*0fa0*/  FFMA R22, R25, 1.4426950216293334961, -R22 ;  /* 0x3fb8aa3b19167823 */ /* 0x000fc80000000816 */
[----:B------:R-:W-:Y:S01]  /*0fb0*/  FFMA R25, R25, 1.925963033500011079e-08, R22 ;  /* 0x32a5706019197823 */ /* 0x000fe20000000016 */
[----:B------:R-:W-:-:S04]  /*0fc0*/  FFMA.RM R22, R19, R14, 12582913 ;  /* 0x4b40000113167423 */ /* 0x000fc8000000400e */
[----:B------:R-:W-:Y:S01]  /*0fd0*/  FADD R24, R22, -12583039 ;  /* 0xcb40007f16187421 */ /* 0x000fe20000000000 */
[----:B------:R-:W-:-:S03]  /*0fe0*/  FFMA R28, R21, 1.925963033500011079e-08, R28 ;  /* 0x32a57060151c7823 */ /* 0x000fc6000000001c */
[C---:B------:R-:W-:Y:S01]  /*0ff0*/  FFMA R24, R5.reuse, 1.4426950216293334961, -R24 ;  /* 0x3fb8aa3b05187823 */ /* 0x040fe20000000818 */
[----:B------:R-:W0:Y:S03]  /*1000*/  MUFU.EX2 R19, R28 ;  /* 0x0000001c00137308 */ /* 0x000e260000000800 */
[----:B------:R-:W-:Y:S02]  /*1010*/  FFMA R24, R5, 1.925963033500011079e-08, R24 ;  /* 0x32a5706005187823 */ /* 0x000fe40000000018 */
[----:B------:R-:W4:Y:S03]  /*1020*/  LDG.E.CONSTANT R5, desc[UR4][R6.64+0x48] ;  /* 0x0000480406057981 */ /* 0x000f26000c1e9900 */
[----:B------:R-:W1:Y:S01]  /*1030*/  MUFU.EX2 R21, R26 ;  /* 0x0000001a00157308 */ /* 0x000e620000000800 */
[----:B------:R-:W-:-:S02]  /*1040*/  SHF.L.U32 R18, R18, 0x17, RZ ;  /* 0x0000001712127819 */ /* 0x000fc400000006ff */
[----:B------:R-:W-:-:S05]  /*1050*/  SHF.L.U32 R16, R16, 0x17, RZ ;  /* 0x0000001710107819 */ /* 0x000fca00000006ff */
[----:B------:R-:W5:Y:S01]  /*1060*/  MUFU.EX2 R23, R25 ;  /* 0x0000001900177308 */ /* 0x000f620000000800 */
[----:B0-----:R-:W-:Y:S02]  /*1070*/  FMUL R19, R18, R19 ;  /* 0x0000001312137220 */ /* 0x001fe40000400000 */
[----:B------:R-:W4:Y:S01]  /*1080*/  LDG.E.CONSTANT R18, desc[UR4][R6.64+0x4c] ;  /* 0x00004c0406127981 */ /* 0x000f22000c1e9900 */
[----:B------:R-:W-:-:S04]  /*1090*/  SHF.L.U32 R20, R20, 0x17, RZ ;  /* 0x0000001714147819 */ /* 0x000fc800000006ff */
[----:B------:R-:W0:Y:S01]  /*10a0*/  MUFU.EX2 R24, R24 ;  /* 0x0000001800187308 */ /* 0x000e220000000800 */
[----:B-1----:R-:W-:Y:S01]  /*10b0*/  FMUL R21, R16, R21 ;  /* 0x0000001510157220 */ /* 0x002fe20000400000 */
[----:B------:R-:W-:-:S04]  /*10c0*/  FADD R29, -R12, R29 ;  /* 0x0000001d0c1d7221 */ /* 0x000fc80000000100 */
[----:B------:R-:W-:Y:S01]  /*10d0*/  FFMA.SAT R16, R29, R0, 0.5 ;  /* 0x3f0000001d107423 */ /* 0x000fe20000002000 */
[----:B------:R-:W-:-:S03]  /*10e0*/  FADD R27, -R12, R27 ;  /* 0x0000001b0c1b7221 */ /* 0x000fc60000000100 */
[----:B------:R-:W-:Y:S01]  /*10f0*/  FFMA.RM R16, R16, R14, 12582913 ;  /* 0x4b40000110107423 */ /* 0x000fe2000000400e */
[----:B-----5:R-:W-:Y:S01]  /*1100*/  FMUL R23, R20, R23 ;  /* 0x0000001714177220 */ /* 0x020fe20000400000 */
[----:B------:R-:W-:Y:S01]  /*1110*/  SHF.L.U32 R25, R22, 0x17, RZ ;  /* 0x0000001716197819 */ /* 0x000fe200000006ff */
[----:B------:R-:W-:Y:S01]  /*1120*/  FFMA.SAT R22, R27, R0, 0.5 ;  /* 0x3f0000001b167423 */ /* 0x000fe20000002000 */
[----:B------:R-:W-:-:S03]  /*1130*/  FADD R20, R16, -12583039 ;  /* 0xcb40007f10147421 */ /* 0x000fc60000000000 */
[----:B------:R-:W-:Y:S01]  /*1140*/  FFMA.RM R22, R22, R14, 12582913 ;  /* 0x4b40000116167423 */ /* 0x000fe2000000400e */
[----:B------:R-:W-:Y:S01]  /*1150*/  FFMA R20, R29, 1.4426950216293334961, -R20 ;  /* 0x3fb8aa3b1d147823 */ /* 0x000fe20000000814 */
[----:B0-----:R-:W-:-:S03]  /*1160*/  FMUL R25, R25, R24 ;  /* 0x0000001819197220 */ /* 0x001fc60000400000 */
[----:B------:R-:W-:Y:S01]  /*1170*/  FFMA R24, R29, 1.925963033500011079e-08, R20 ;  /* 0x32a570601d187823 */ /* 0x000fe20000000014 */
[----:B------:R-:W-:-:S04]  /*1180*/  FADD R20, R22, -12583039 ;  /* 0xcb40007f16147421 */ /* 0x000fc80000000000 */
[----:B------:R-:W-:-:S04]  /*1190*/  FFMA R20, R27, 1.4426950216293334961, -R20 ;  /* 0x3fb8aa3b1b147823 */ /* 0x000fc80000000814 */
[----:B------:R-:W-:Y:S02]  /*11a0*/  FFMA R26, R27, 1.925963033500011079e-08, R20 ;  /* 0x32a570601b1a7823 */ /* 0x000fe40000000014 */
[----:B------:R-:W5:Y:S02]  /*11b0*/  LDG.E.CONSTANT R20, desc[UR4][R6.64+0x50] ;  /* 0x0000500406147981 */ /* 0x000f64000c1e9900 */
[----:B------:R-:W0:Y:S01]  /*11c0*/  MUFU.EX2 R29, R26 ;  /* 0x0000001a001d7308 */ /* 0x000e220000000800 */
[----:B------:R-:W-:Y:S02]  /*11d0*/  SHF.L.U32 R27, R16, 0x17, RZ ;  /* 0x00000017101b7819 */ /* 0x000fe400000006ff */
[----:B------:R-:W-:-:S05]  /*11e0*/  SHF.L.U32 R22, R22, 0x17, RZ ;  /* 0x0000001716167819 */ /* 0x000fca00000006ff */
[----:B------:R-:W1:Y:S01]  /*11f0*/  MUFU.EX2 R24, R24 ;  /* 0x0000001800187308 */ /* 0x000e620000000800 */
[----:B0-----:R-:W-:Y:S01]  /*1200*/  FMUL R29, R22, R29 ;  /* 0x0000001d161d7220 */ /* 0x001fe20000400000 */
[----:B-1----:R-:W-:Y:S01]  /*1210*/  FMUL R27, R27, R24 ;  /* 0x000000181b1b7220 */ /* 0x002fe20000400000 */
[----:B---3--:R-:W-:-:S04]  /*1220*/  FADD R16, -R12, R4 ;  /* 0x000000040c107221 */ /* 0x008fc80000000100 */
[----:B------:R-:W-:-:S04]  /*1230*/  FFMA.SAT R4, R16, R0, 0.5 ;  /* 0x3f00000010047423 */ /* 0x000fc80000002000 */
[----:B------:R-:W-:-:S04]  /*1240*/  FFMA.RM R4, R4, R14, 12582913 ;  /* 0x4b40000104047423 */ /* 0x000fc8000000400e */
[----:B------:R-:W-:-:S04]  /*1250*/  FADD R22, R4, -12583039 ;  /* 0xcb40007f04167421 */ /* 0x000fc80000000000 */
[----:B------:R-:W-:-:S04]  /*1260*/  FFMA R22, R16, 1.4426950216293334961, -R22 ;  /* 0x3fb8aa3b10167823 */ /* 0x000fc80000000816 */
[----:B------:R-:W-:Y:S01]  /*1270*/  FFMA R24, R16, 1.925963033500011079e-08, R22 ;  /* 0x32a5706010187823 */ /* 0x000fe20000000016 */
[----:B--2---:R-:W-:-:S04]  /*1280*/  FADD R8, -R12, R8 ;  /* 0x000000080c087221 */ /* 0x004fc80000000100 */
[----:B------:R-:W-:-:S04]  /*1290*/  FFMA.SAT R16, R8, R0, 0.5 ;  /* 0x3f00000008107423 */ /* 0x000fc80000002000 */
[----:B------:R-:W-:-:S04]  /*12a0*/  FFMA.RM R16, R16, R14, 12582913 ;  /* 0x4b40000110107423 */ /* 0x000fc8000000400e */
[----:B------:R-:W-:-:S04]  /*12b0*/  FADD R22, R16, -12583039 ;  /* 0xcb40007f10167421 */ /* 0x000fc80000000000 */
[C---:B------:R-:W-:Y:S01]  /*12c0*/  FFMA R22, R8.reuse, 1.4426950216293334961, -R22 ;  /* 0x3fb8aa3b08167823 */ /* 0x040fe20000000816 */
[----:B------:R-:W0:Y:S03]  /*12d0*/  MUFU.EX2 R24, R24 ;  /* 0x0000001800187308 */ /* 0x000e260000000800 */
[----:B------:R-:W-:Y:S01]  /*12e0*/  FFMA R22, R8, 1.925963033500011079e-08, R22 ;  /* 0x32a5706008167823 */ /* 0x000fe20000000016 */
[----:B------:R-:W-:Y:S01]  /*12f0*/  SHF.L.U32 R8, R4, 0x17, RZ ;  /* 0x0000001704087819 */ /* 0x000fe200000006ff */
[----:B----4-:R-:W-:-:S04]  /*1300*/  FADD R5, -R12, R5 ;  /* 0x000000050c057221 */ /* 0x010fc80000000100 */
[----:B------:R-:W-:Y:S01]  /*1310*/  FFMA.SAT R4, R5, R0, 0.5 ;  /* 0x3f00000005047423 */ /* 0x000fe20000002000 */
[----:B------:R-:W1:Y:S03]  /*1320*/  MUFU.EX2 R22, R22 ;  /* 0x0000001600167308 */ /* 0x000e660000000800 */
[----:B------:R-:W-:-:S04]  /*1330*/  FFMA.RM R4, R4, R14, 12582913 ;  /* 0x4b40000104047423 */ /* 0x000fc8000000400e */
[----:B------:R-:W-:Y:S01]  /*1340*/  FADD R26, R4, -12583039 ;  /* 0xcb40007f041a7421 */ /* 0x000fe20000000000 */
[----:B------:R-:W-:-:S03]  /*1350*/  FADD R18, -R12, R18 ;  /* 0x000000120c127221 */ /* 0x000fc60000000100 */
[----:B------:R-:W-:Y:S01]  /*1360*/  FFMA R26, R5, 1.4426950216293334961, -R26 ;  /* 0x3fb8aa3b051a7823 */ /* 0x000fe2000000081a */
[----:B0-----:R-:W-:-:S03]  /*1370*/  FMUL R8, R8, R24 ;  /* 0x0000001808087220 */ /* 0x001fc60000400000 */
[----:B------:R-:W-:Y:S01]  /*1380*/  FFMA R24, R5, 1.925963033500011079e-08, R26 ;  /* 0x32a5706005187823 */ /* 0x000fe2000000001a */
[----:B------:R-:W-:Y:S01]  /*1390*/  FFMA.SAT R5, R18, R0, 0.5 ;  /* 0x3f00000012057423 */ /* 0x000fe20000002000 */
[----:B------:R-:W-:-:S03]  /*13a0*/  SHF.L.U32 R16, R16, 0x17, RZ ;  /* 0x0000001710107819 */ /* 0x000fc600000006ff */
[----:B------:R-:W-:Y:S02]  /*13b0*/  FFMA.RM R5, R5, R14, 12582913 ;  /* 0x4b40000105057423 */ /* 0x000fe4000000400e */
[----:B-1----:R-:W-:Y:S02]  /*13c0*/  FMUL R16, R16, R22 ;  /* 0x0000001610107220 */ /* 0x002fe40000400000 */
[----:B------:R-:W-:Y:S01]  /*13d0*/  FADD R22, R5, -12583039 ;  /* 0xcb40007f05167421 */ /* 0x000fe20000000000 */
[----:B------:R-:W0:Y:S03]  /*13e0*/  MUFU.EX2 R24, R24 ;  /* 0x0000001800187308 */ /* 0x000e260000000800 */
[----:B------:R-:W-:-:S04]  /*13f0*/  FFMA R22, R18, 1.4426950216293334961, -R22 ;  /* 0x3fb8aa3b12167823 */ /* 0x000fc80000000816 */
[----:B------:R-:W-:-:S04]  /*1400*/  FFMA R26, R18, 1.925963033500011079e-08, R22 ;  /* 0x32a57060121a7823 */ /* 0x000fc80000000016 */
[----:B------:R1:W2:Y:S01]  /*1410*/  MUFU.EX2 R18, R26 ;  /* 0x0000001a00127308 */ /* 0x0002a20000000800 */
[----:B------:R-:W-:Y:S02]  /*1420*/  SHF.L.U32 R22, R4, 0x17, RZ ;  /* 0x0000001704167819 */ /* 0x000fe400000006ff */
[----:B------:R-:W-:Y:S01]  /*1430*/  SHF.L.U32 R5, R5, 0x17, RZ ;  /* 0x0000001705057819 */ /* 0x000fe200000006ff */
[----:B-1----:R-:W3:Y:S01]  /*1440*/  LDG.E.CONSTANT R26, desc[UR4][R6.64+0x58] ;  /* 0x00005804061a7981 */ /* 0x002ee2000c1e9900 */
[----:B-----5:R-:W-:Y:S01]  /*1450*/  FADD R4, -R12, R20 ;  /* 0x000000140c047221 */ /* 0x020fe20000000100 */
[----:B0-----:R-:W-:-:S03]  /*1460*/  FMUL R20, R22, R24 ;  /* 0x0000001816147220 */ /* 0x001fc60000400000 */
[----:B------:R-:W-:Y:S01]  /*1470*/  FFMA.SAT R22, R4, R0, 0.5 ;  /* 0x3f00000004167423 */ /* 0x000fe20000002000 */
[----:B--2---:R-:W-:-:S03]  /*1480*/  FMUL R18, R5, R18 ;  /* 0x0000001205127220 */ /* 0x004fc60000400000 */
[----:B------:R-:W-:-:S04]  /*1490*/  FFMA.RM R22, R22, R14, 12582913 ;  /* 0x4b40000116167423 */ /* 0x000fc8000000400e */
[----:B------:R-:W-:-:S04]  /*14a0*/  FADD R5, R22, -12583039 ;  /* 0xcb40007f16057421 */ /* 0x000fc80000000000 */
[----:B------:R-:W-:-:S04]  /*14b0*/  FFMA R5, R4, 1.4426950216293334961, -R5 ;  /* 0x3fb8aa3b04057823 */ /* 0x000fc80000000805 */
[----:B------:R-:W-:Y:S02]  /*14c0*/  FFMA R24, R4, 1.925963033500011079e-08, R5 ;  /* 0x32a5706004187823 */ /* 0x000fe40000000005 */
[----:B------:R0:W2:Y:S04]  /*14d0*/  LDG.E.CONSTANT R5, desc[UR4][R6.64+0x54] ;  /* 0x0000540406057981 */ /* 0x0000a8000c1e9900 */
[----:B------:R-:W1:Y:S01]  /*14e0*/  MUFU.EX2 R24, R24 ;  /* 0x0000001800187308 */ /* 0x000e620000000800 */
[----:B0-----:R-:W-:Y:S01]  /*14f0*/  SHF.L.U32 R7, R22, 0x17, RZ ;  /* 0x0000001716077819 */ /* 0x001fe200000006ff */
[----:B------:R-:W-:Y:S04]  /*1500*/  STG.E desc[UR4][R10.64+0x18], R3 ;  /* 0x000018030a007986 */ /* 0x000fe8000c101904 */
[----:B------:R-:W-:Y:S01]  /*1510*/  STG.E desc[UR4][R10.64+0x1c], R13 ;  /* 0x00001c0d0a007986 */ /* 0x000fe2000c101904 */
[----:B-1----:R-:W-:-:S03]  /*1520*/  FMUL R7, R7, R24 ;  /* 0x0000001807077220 */ /* 0x002fc60000400000 */
[----:B------:R-:W-:Y:S04]  /*1530*/  STG.E desc[UR4][R10.64+0x20], R9 ;  /* 0x000020090a007986 */ /* 0x000fe8000c101904 */
[----:B------:R-:W-:Y:S04]  /*1540*/  STG.E desc[UR4][R10.64+0x24], R17 ;  /* 0x000024110a007986 */ /* 0x000fe8000c101904 */
[----:B------:R-:W-:Y:S04]  /*1550*/  STG.E desc[UR4][R10.64+0x28], R21 ;  /* 0x000028150a007986 */ /* 0x000fe8000c101904 */
[----:B------:R-:W-:Y:S04]  /*1560*/  STG.E desc[UR4][R10.64+0x2c], R19 ;  /* 0x00002c130a007986 */ /* 0x000fe8000c101904 */
[----:B------:R-:W-:Y:S04]  /*1570*/  STG.E desc[UR4][R10.64+0x30], R23 ;  /* 0x000030170a007986 */ /* 0x000fe8000c101904 */
[----:B------:R-:W-:Y:S04]  /*1580*/  STG.E desc[UR4][R10.64+0x34], R25 ;  /* 0x000034190a007986 */ /* 0x000fe8000c101904 */
[----:B------:R-:W-:Y:S04]  /*1590*/  STG.E desc[UR4][R10.64+0x38], R27 ;  /* 0x0000381b0a007986 */ /* 0x000fe8000c101904 */
[----:B------:R0:W-:Y:S04]  /*15a0*/  STG.E desc[UR4][R10.64+0x3c], R29 ;  /* 0x00003c1d0a007986 */ /* 0x0001e8000c101904 */
[----:B------:R-:W-:Y:S04]  /*15b0*/  STG.E desc[UR4][R10.64+0x40], R8 ;  /* 0x000040080a007986 */ /* 0x000fe8000c101904 */
[----:B------:R-:W-:Y:S04]  /*15c0*/  STG.E desc[UR4][R10.64+0x44], R16 ;  /* 0x000044100a007986 */ /* 0x000fe8000c101904 */
[----:B------:R-:W-:Y:S04]  /*15d0*/  STG.E desc[UR4][R10.64+0x48], R20 ;  /* 0x000048140a007986 */ /* 0x000fe8000c101904 */
[----:B------:R1:W-:Y:S04]  /*15e0*/  STG.E desc[UR4][R10.64+0x4c], R18 ;  /* 0x00004c120a007986 */ /* 0x0003e8000c101904 */
[----:B------:R4:W-:Y:S01]  /*15f0*/  STG.E desc[UR4][R10.64+0x50], R7 ;  /* 0x000050070a007986 */ /* 0x0009e2000c101904 */
[C---:B--2---:R-:W-:Y:S01]  /*1600*/  FADD R4, -R12.reuse, R5 ;  /* 0x000000050c047221 */ /* 0x044fe20000000100 */
[----:B---3--:R-:W-:-:S03]  /*1610*/  FADD R5, -R12, R26 ;  /* 0x0000001a0c057221 */ /* 0x008fc60000000100 */
[-C--:B------:R-:W-:Y:S01]  /*1620*/  FFMA.SAT R12, R4, R0.reuse, 0.5 ;  /* 0x3f000000040c7423 */ /* 0x080fe20000002000 */
[----:B------:R-:W-:-:S03]  /*1630*/  FFMA.SAT R26, R5, R0, 0.5 ;  /* 0x3f000000051a7423 */ /* 0x000fc60000002000 */
[----:B------:R-:W-:-:S04]  /*1640*/  FFMA.RM R0, R12, R14, 12582913 ;  /* 0x4b4000010c007423 */ /* 0x000fc8000000400e */
[----:B------:R-:W-:Y:S01]  /*1650*/  FADD R12, R0, -12583039 ;  /* 0xcb40007f000c7421 */ /* 0x000fe20000000000 */
[----:B------:R-:W-:-:S03]  /*1660*/  FFMA.RM R14, R26, R14, 12582913 ;  /* 0x4b4000011a0e7423 */ /* 0x000fc6000000400e */
[----:B------:R-:W-:-:S04]  /*1670*/  FFMA R12, R4, 1.4426950216293334961, -R12 ;  /* 0x3fb8aa3b040c7823 */ /* 0x000fc8000000080c */
[----:B------:R-:W-:Y:S01]  /*1680*/  FFMA R26, R4, 1.925963033500011079e-08, R12 ;  /* 0x32a57060041a7823 */ /* 0x000fe2000000000c */
[----:B------:R-:W-:-:S04]  /*1690*/  FADD R4, R14, -12583039 ;  /* 0xcb40007f0e047421 */ /* 0x000fc80000000000 */
[----:B------:R-:W-:-:S04]  /*16a0*/  FFMA R4, R5, 1.4426950216293334961, -R4 ;  /* 0x3fb8aa3b05047823 */ /* 0x000fc80000000804 */
[----:B------:R-:W-:Y:S02]  /*16b0*/  FFMA R28, R5, 1.925963033500011079e-08, R4 ;  /* 0x32a57060051c7823 */ /* 0x000fe40000000004 */
[----:B------:R-:W2:Y:S01]  /*16c0*/  LDC.64 R4, c[0x0][0x388] ;  /* 0x0000e200ff047b82 */ /* 0x000ea20000000a00 */
[----:B------:R-:W3:Y:S08]  /*16d0*/  MUFU.EX2 R12, R26 ;  /* 0x0000001a000c7308 */ /* 0x000ef00000000800 */
[----:B------:R-:W5:Y:S01]  /*16e0*/  MUFU.EX2 R6, R28 ;  /* 0x0000001c00067308 */ /* 0x000f620000000800 */
[----:B------:R-:W-:-:S02]  /*16f0*/  SHF.L.U32 R0, R0, 0x17, RZ ;  /* 0x0000001700007819 */ /* 0x000fc400000006ff */
[----:B------:R-:W-:-:S03]  /*1700*/  SHF.L.U32 R14, R14, 0x17, RZ ;  /* 0x000000170e0e7819 */ /* 0x000fc600000006ff */
[----:B---3--:R-:W-:Y:S01]  /*1710*/  FMUL R12, R0, R12 ;  /* 0x0000000c000c7220 */ /* 0x008fe20000400000 */
[----:B--2---:R-:W-:-:S04]  /*1720*/  IMAD.WIDE.U32 R4, R15, 0x4, R4 ;  /* 0x000000040f047825 */ /* 0x004fc800078e0004 */
[----:B-----5:R-:W-:Y:S01]  /*1730*/  FMUL R6, R14, R6 ;  /* 0x000000060e067220 */ /* 0x020fe20000400000 */
[----:B------:R-:W-:Y:S04]  /*1740*/  STG.E desc[UR4][R10.64+0x54], R12 ;  /* 0x0000540c0a007986 */ /* 0x000fe8000c101904 */
[----:B------:R2:W-:Y:S04]  /*1750*/  STG.E desc[UR4][R10.64+0x58], R6 ;  /* 0x000058060a007986 */ /* 0x0005e8000c101904 */
[----:B------:R-:W3:Y:S01]  /*1760*/  LDG.E R0, desc[UR4][R4.64] ;  /* 0x0000000404007981 */ /* 0x000ee2000c1e1900 */
[----:B------:R-:W-:-:S04]  /*1770*/  FADD R2, R2, R3 ;  /* 0x0000000302027221 */ /* 0x000fc80000000000 */
        /* <DEDUP_REMOVED lines=8> */
[----:B0-----:R-:W-:-:S04]  /*1800*/  FADD R29, R2, R29 ;  /* 0x0000001d021d7221 */ /* 0x001fc80000000000 */
[----:B------:R-:W-:-:S04]  /*1810*/  FADD R29, R29, R8 ;  /* 0x000000081d1d7221 */ /* 0x000fc80000000000 */
[----:B------:R-:W-:-:S04]  /*1820*/  FADD R29, R29, R16 ;  /* 0x000000101d1d7221 */ /* 0x000fc80000000000 */
[----:B------:R-:W-:-:S04]  /*1830*/  FADD R29, R29, R20 ;  /* 0x000000141d1d7221 */ /* 0x000fc80000000000 */
[----:B-1----:R-:W-:-:S04]  /*1840*/  FADD R18, R18, R29 ;  /* 0x0000001d12127221 */ /* 0x002fc80000000000 */
[----:B----4-:R-:W-:-:S04]  /*1850*/  FADD R7, R18, R7 ;  /* 0x0000000712077221 */ /* 0x010fc80000000000 */
[----:B------:R-:W-:-:S04]  /*1860*/  FADD R3, R7, R12 ;  /* 0x0000000c07037221 */ /* 0x000fc80000000000 */
[----:B------:R-:W-:-:S04]  /*1870*/  FADD R3, R3, R6 ;  /* 0x0000000603037221 */ /* 0x000fc80000000000 */
[----:B------:R-:W0:Y:S01]  /*1880*/  MUFU.RCP R2, R3 ;  /* 0x0000000300027308 */ /* 0x000e220000001000 */
[----:B------:R-:W-:Y:S01]  /*1890*/  BSSY.RECONVERGENT B2, `(.L_x_0) ;  /* 0x000000b000027945 */ /* 0x000fe20003800200 */
[----:B0-----:R-:W-:-:S04]  /*18a0*/  FFMA R7, R2, -R3, 1 ;  /* 0x3f80000002077423 */ /* 0x001fc80000000803 */
[----:B------:R-:W-:Y:S02]  /*18b0*/  FFMA R7, R2, R7, R2 ;  /* 0x0000000702077223 */ /* 0x000fe40000000002 */
[----:B---3--:R-:W0:Y:S02]  /*18c0*/  FCHK P0, R0, R3 ;  /* 0x0000000300007302 */ /* 0x008e240000000000 */
[----:B------:R-:W-:-:S04]  /*18d0*/  FFMA R2, R0, R7, RZ ;  /* 0x0000000700027223 */ /* 0x000fc800000000ff */
[----:B--2---:R-:W-:-:S04]  /*18e0*/  FFMA R6, R2, -R3, R0 ;  /* 0x8000000302067223 */ /* 0x004fc80000000000 */
[----:B------:R-:W-:Y:S01]  /*18f0*/  FFMA R7, R7, R6, R2 ;  /* 0x0000000607077223 */ /* 0x000fe20000000002 */
[----:B0-----:R-:W-:Y:S06]  /*1900*/  @!P0 BRA `(.L_x_1) ;  /* 0x00000000000c8947 */ /* 0x001fec0003800000 */
[----:B------:R-:W-:-:S07]  /*1910*/  MOV R2, 0x1930 ;  /* 0x0000193000027802 */ /* 0x000fce0000000f00 */
[----:B------:R-:W-:Y:S05]  /*1920*/  CALL.REL.NOINC `($__internal_0_$__cuda_sm3x_div_rn_noftz_f32_slowpath) ;  /* 0x0000001400e07944 */ /* 0x000fea0003c00000 */
[----:B------:R-:W-:-:S07]  /*1930*/  MOV R7, R9 ;  /* 0x0000000900077202 */ /* 0x000fce0000000f00 */
.L_x_1:
[----:B------:R-:W-:Y:S05]  /*1940*/  BSYNC.RECONVERGENT B2 ;  /* 0x0000000000027941 */ /* 0x000fea0003800200 */
.L_x_0:
[----:B------:R-:W2:Y:S01]  /*1950*/  LDG.E R2, desc[UR4][R4.64+0x4] ;  /* 0x0000040404027981 */ /* 0x000ea2000c1e1900 */
[----:B------:R-:W0:Y:S01]  /*1960*/  MUFU.RCP R0, R3 ;  /* 0x0000000300007308 */ /* 0x000e220000001000 */
[----:B------:R-:W-:Y:S02]  /*1970*/  BSSY.RECONVERGENT B2, `(.L_x_2) ;  /* 0x000000c000027945 */ /* 0x000fe40003800200 */
[----:B------:R1:W-:Y:S01]  /*1980*/  STG.E desc[UR4][R4.64], R7 ;  /* 0x0000000704007986 */ /* 0x0003e2000c101904 */
[----:B0-----:R-:W-:-:S04]  /*1990*/  FFMA R9, R0, -R3, 1 ;  /* 0x3f80000000097423 */ /* 0x001fc80000000803 */
[----:B------:R-:W-:Y:S01]  /*19a0*/  FFMA R0, R0, R9, R0 ;  /* 0x0000000900007223 */ /* 0x000fe20000000000 */
[----:B--2---:R-:W0:Y:S03]  /*19b0*/  FCHK P0, R2, R3 ;  /* 0x0000000302007302 */ /* 0x004e260000000000 */
[----:B------:R-:W-:-:S04]  /*19c0*/  FFMA R9, R0, R2, RZ ;  /* 0x0000000200097223 */ /* 0x000fc800000000ff */
[----:B------:R-:W-:-:S04]  /*19d0*/  FFMA R6, R9, -R3, R2 ;  /* 0x8000000309067223 */ /* 0x000fc80000000002 */
[----:B------:R-:W-:Y:S01]  /*19e0*/  FFMA R9, R0, R6, R9 ;  /* 0x0000000600097223 */ /* 0x000fe20000000009 */
[----:B01----:R-:W-:Y:S06]  /*19f0*/  @!P0 BRA `(.L_x_3) ;  /* 0x00000000000c8947 */ /* 0x003fec0003800000 */
[----:B------:R-:W-:Y:S02]  /*1a00*/  MOV R0, R2 ;  /* 0x0000000200007202 */ /* 0x000fe40000000f00 */
[----:B------:R-:W-:-:S07]  /*1a10*/  MOV R2, 0x1a30 ;  /* 0x00001a3000027802 */ /* 0x000fce0000000f00 */
[----:B------:R-:W-:Y:S05]  /*1a20*/  CALL.REL.NOINC `($__internal_0_$__cuda_sm3x_div_rn_noftz_f32_slowpath) ;  /* 0x0000001400a07944 */ /* 0x000fea0003c00000 */
.L_x_3:
[----:B------:R-:W-:Y:S05]  /*1a30*/  BSYNC.RECONVERGENT B2 ;  /* 0x0000000000027941 */ /* 0x000fea0003800200 */
.L_x_2:
        /* <DEDUP_REMOVED lines=14> */
[----:B------:R-:W-:-:S07]  /*1b20*/  MOV R7, R9 ;  /* 0x0000000900077202 */ /* 0x000fce0000000f00 */
.L_x_5:
[----:B------:R-:W-:Y:S05]  /*1b30*/  BSYNC.RECONVERGENT B2 ;  /* 0x0000000000027941 */ /* 0x000fea0003800200 */
.L_x_4:
        /* <DEDUP_REMOVED lines=14> */
.L_x_7:
[----:B------:R-:W-:Y:S05]  /*1c20*/  BSYNC.RECONVERGENT B2 ;  /* 0x0000000000027941 */ /* 0x000fea0003800200 */
.L_x_6:
        /* <DEDUP_REMOVED lines=15> */
.L_x_9:
[----:B------:R-:W-:Y:S05]  /*1d20*/  BSYNC.RECONVERGENT B2 ;  /* 0x0000000000027941 */ /* 0x000fea0003800200 */
.L_x_8:
        /* <DEDUP_REMOVED lines=14> */
.L_x_11:
[----:B------:R-:W-:Y:S05]  /*1e10*/  BSYNC.RECONVERGENT B2 ;  /* 0x0000000000027941 */ /* 0x000fea0003800200 */
.L_x_10:
        /* <DEDUP_REMOVED lines=15> */
.L_x_13:
[----:B------:R-:W-:Y:S05]  /*1f10*/  BSYNC.RECONVERGENT B2 ;  /* 0x0000000000027941 */ /* 0x000fea0003800200 */
.L_x_12:
        /* <DEDUP_REMOVED lines=14> */
.L_x_15:
[----:B------:R-:W-:Y:S05]  /*2000*/  BSYNC.RECONVERGENT B2 ;  /* 0x0000000000027941 */ /* 0x000fea0003800200 */
.L_x_14:
        /* <DEDUP_REMOVED lines=15> */
.L_x_17:
[----:B------:R-:W-:Y:S05]  /*2100*/  BSYNC.RECONVERGENT B2 ;  /* 0x0000000000027941 */ /* 0x000fea0003800200 */
.L_x_16:
        /* <DEDUP_REMOVED lines=14> */
.L_x_19:
[----:B------:R-:W-:Y:S05]  /*21f0*/  BSYNC.RECONVERGENT B2 ;  /* 0x0000000000027941 */ /* 0x000fea0003800200 */
.L_x_18:
        /* <DEDUP_REMOVED lines=15> */
.L_x_21:
[----:B------:R-:W-:Y:S05]  /*22f0*/  BSYNC.RECONVERGENT B2 ;  /* 0x0000000000027941 */ /* 0x000fea0003800200 */
.L_x_20:
        /* <DEDUP_REMOVED lines=14> */
.L_x_23:
[----:B------:R-:W-:Y:S05]  /*23e0*/  BSYNC.RECONVERGENT B2 ;  /* 0x0000000000027941 */ /* 0x000fea0003800200 */
.L_x_22:
        /* <DEDUP_REMOVED lines=15> */
.L_x_25:
[----:B------:R-:W-:Y:S05]  /*24e0*/  BSYNC.RECONVERGENT B2 ;  /* 0x0000000000027941 */ /* 0x000fea0003800200 */
.L_x_24:
        /* <DEDUP_REMOVED lines=14> */
.L_x_27:
[----:B------:R-:W-:Y:S05]  /*25d0*/  BSYNC.RECONVERGENT B2 ;  /* 0x0000000000027941 */ /* 0x000fea0003800200 */
.L_x_26:
        /* <DEDUP_REMOVED lines=15> */
.L_x_29:
[----:B------:R-:W-:Y:S05]  /*26d0*/  BSYNC.RECONVERGENT B2 ;  /* 0x0000000000027941 */ /* 0x000fea0003800200 */
.L_x_28:
        /* <DEDUP_REMOVED lines=14> */
.L_x_31:
[----:B------:R-:W-:Y:S05]  /*27c0*/  BSYNC.RECONVERGENT B2 ;  /* 0x0000000000027941 */ /* 0x000fea0003800200 */
.L_x_30:
        /* <DEDUP_REMOVED lines=15> */
.L_x_33:
[----:B------:R-:W-:Y:S05]  /*28c0*/  BSYNC.RECONVERGENT B2 ;  /* 0x0000000000027941 */ /* 0x000fea0003800200 */
.L_x_32:
        /* <DEDUP_REMOVED lines=14> */
.L_x_35:
[----:B------:R-:W-:Y:S05]  /*29b0*/  BSYNC.RECONVERGENT B2 ;  /* 0x0000000000027941 */ /* 0x000fea0003800200 */
.L_x_34:
        /* <DEDUP_REMOVED lines=15> */
.L_x_37:
[----:B------:R-:W-:Y:S05]  /*2ab0*/  BSYNC.RECONVERGENT B2 ;  /* 0x0000000000027941 */ /* 0x000fea0003800200 */
.L_x_36:
        /* <DEDUP_REMOVED lines=14> */
.L_x_39:
[----:B------:R-:W-:Y:S05]  /*2ba0*/  BSYNC.RECONVERGENT B2 ;  /* 0x0000000000027941 */ /* 0x000fea0003800200 */
.L_x_38:
        /* <DEDUP_REMOVED lines=15> */
.L_x_41:
[----:B------:R-:W-:Y:S05]  /*2ca0*/  BSYNC.RECONVERGENT B2 ;  /* 0x0000000000027941 */ /* 0x000fea0003800200 */
.L_x_40:
        /* <DEDUP_REMOVED lines=14> */
.L_x_43:
[----:B------:R-:W-:Y:S05]  /*2d90*/  BSYNC.RECONVERGENT B2 ;  /* 0x0000000000027941 */ /* 0x000fea0003800200 */
.L_x_42:
        /* <DEDUP_REMOVED lines=15> */
.L_x_45:
[----:B------:R-:W-:Y:S05]  /*2e90*/  BSYNC.RECONVERGENT B2 ;  /* 0x0000000000027941 */ /* 0x000fea0003800200 */
.L_x_44:
        /* <DEDUP_REMOVED lines=14> */
.L_x_47:
[----:B------:R-:W-:Y:S05]  /*2f80*/  BSYNC.RECONVERGENT B2 ;  /* 0x0000000000027941 */ /* 0x000fea0003800200 */
.L_x_46:
        /* <DEDUP_REMOVED lines=15> */
.L_x_49:
[----:B------:R-:W-:Y:S05]  /*3080*/  BSYNC.RECONVERGENT B2 ;  /* 0x0000000000027941 */ /* 0x000fea0003800200 */
.L_x_48:
[----:B------:R-:W-:Y:S01]  /*3090*/  STG.E desc[UR4][R4.64+0x60], R7 ;  /* 0x0000600704007986 */ /* 0x000fe2000c101904 */
[----:B------:R-:W-:Y:S05]  /*30a0*/  EXIT ;  /* 0x000000000000794d */ /* 0x000fea0003800000 */
        .weak           $__internal_0_$__cuda_sm3x_div_rn_noftz_f32_slowpath
        .type           $__internal_0_$__cuda_sm3x_div_rn_noftz_f32_slowpath,@function
        .size           $__internal_0_$__cuda_sm3x_div_rn_noftz_f32_slowpath,(.L_x_62 - $__internal_0_$__cuda_sm3x_div_rn_noftz_f32_slowpath)
$__internal_0_$__cuda_sm3x_div_rn_noftz_f32_slowpath:
[----:B------:R-:W-:Y:S01]  /*30b0*/  SHF.R.U32.HI R7, RZ, 0x17, R3 ;  /* 0x00000017ff077819 */ /* 0x000fe20000011603 */
[----:B------:R-:W-:Y:S01]  /*30c0*/  BSSY.RECONVERGENT B0, `(.L_x_50) ;  /* 0x0000063000007945 */ /* 0x000fe20003800200 */
[----:B------:R-:W-:Y:S02]  /*30d0*/  SHF.R.U32.HI R6, RZ, 0x17, R0 ;  /* 0x00000017ff067819 */ /* 0x000fe40000011600 */
[----:B------:R-:W-:Y:S02]  /*30e0*/  LOP3.LUT R12, R7, 0xff, RZ, 0xc0, !PT ;  /* 0x000000ff070c7812 */ /* 0x000fe400078ec0ff */
[----:B------:R-:W-:Y:S02]  /*30f0*/  LOP3.LUT R10, R6, 0xff, RZ, 0xc0, !PT ;  /* 0x000000ff060a7812 */ /* 0x000fe400078ec0ff */
[----:B------:R-:W-:Y:S02]  /*3100*/  IADD3 R9, PT, PT, R12, -0x1, RZ ;  /* 0xffffffff0c097810 */ /* 0x000fe40007ffe0ff */
[----:B------:R-:W-:-:S02]  /*3110*/  IADD3 R8, PT, PT, R10, -0x1, RZ ;  /* 0xffffffff0a087810 */ /* 0x000fc40007ffe0ff */
[----:B------:R-:W-:Y:S02]  /*3120*/  ISETP.GT.U32.AND P0, PT, R9, 0xfd, PT ;  /* 0x000000fd0900780c */ /* 0x000fe40003f04070 */
[----:B------:R-:W-:Y:S02]  /*3130*/  MOV R7, R3 ;  /* 0x0000000300077202 */ /* 0x000fe40000000f00 */
[----:B------:R-:W-:-:S13]  /*3140*/  ISETP.GT.U32.OR P0, PT, R8, 0xfd, P0 ;  /* 0x000000fd0800780c */ /* 0x000fda0000704470 */
[----:B------:R-:W-:Y:S01]  /*3150*/  @!P0 MOV R6, RZ ;  /* 0x000000ff00068202 */ /* 0x000fe20000000f00 */
[----:B------:R-:W-:Y:S06]  /*3160*/  @!P0 BRA `(.L_x_51) ;  /* 0x00000000005c8947 */ /* 0x000fec0003800000 */
[----:B------:R-:W-:Y:S02]  /*3170*/  FSETP.GTU.FTZ.AND P0, PT, |R0|, +INF , PT ;  /* 0x7f8000000000780b */ /* 0x000fe40003f1c200 */
[----:B------:R-:W-:-:S04]  /*3180*/  FSETP.GTU.FTZ.AND P1, PT, |R3|, +INF , PT ;  /* 0x7f8000000300780b */ /* 0x000fc80003f3c200 */
[----:B------:R-:W-:-:S13]  /*3190*/  PLOP3.LUT P0, PT, P0, P1, PT, 0xf8, 0x8f ;  /* 0x00000000008f781c */ /* 0x000fda0000703f70 */
[----:B------:R-:W-:Y:S05]  /*31a0*/  @P0 BRA `(.L_x_52) ;  /* 0x00000004004c0947 */ /* 0x000fea0003800000 */
[----:B------:R-:W-:-:S13]  /*31b0*/  LOP3.LUT P0, RZ, R7, 0x7fffffff, R0, 0xc8, !PT ;  /* 0x7fffffff07ff7812 */ /* 0x000fda000780c800 */
[----:B------:R-:W-:Y:S05]  /*31c0*/  @!P0 BRA `(.L_x_53) ;  /* 0x00000004003c8947 */ /* 0x000fea0003800000 */
[C---:B------:R-:W-:Y:S02]  /*31d0*/  FSETP.NEU.FTZ.AND P2, PT, |R0|.reuse, +INF , PT ;  /* 0x7f8000000000780b */ /* 0x040fe40003f5d200 */
[----:B------:R-:W-:Y:S02]  /*31e0*/  FSETP.NEU.FTZ.AND P1, PT, |R3|, +INF , PT ;  /* 0x7f8000000300780b */ /* 0x000fe40003f3d200 */
[----:B------:R-:W-:-:S11]  /*31f0*/  FSETP.NEU.FTZ.AND P0, PT, |R0|, +INF , PT ;  /* 0x7f8000000000780b */ /* 0x000fd60003f1d200 */
[----:B------:R-:W-:Y:S05]  /*3200*/  @!P1 BRA !P2, `(.L_x_53) ;  /* 0x00000004002c9947 */ /* 0x000fea0005000000 */
[----:B------:R-:W-:-:S04]  /*3210*/  LOP3.LUT P2, RZ, R0, 0x7fffffff, RZ, 0xc0, !PT ;  /* 0x7fffffff00ff7812 */ /* 0x000fc8000784c0ff */
[----:B------:R-:W-:-:S13]  /*3220*/  PLOP3.LUT P1, PT, P1, P2, PT, 0x2f, 0xf2 ;  /* 0x0000000000f2781c */ /* 0x000fda0000f24577 */
[----:B------:R-:W-:Y:S05]  /*3230*/  @P1 BRA `(.L_x_54) ;  /* 0x0000000400181947 */ /* 0x000fea0003800000 */
[----:B------:R-:W-:-:S04]  /*3240*/  LOP3.LUT P1, RZ, R7, 0x7fffffff, RZ, 0xc0, !PT ;  /* 0x7fffffff07ff7812 */ /* 0x000fc8000782c0ff */
[----:B------:R-:W-:-:S13]  /*3250*/  PLOP3.LUT P0, PT, P0, P1, PT, 0x2f, 0xf2 ;  /* 0x0000000000f2781c */ /* 0x000fda0000702577 */
[----:B------:R-:W-:Y:S05]  /*3260*/  @P0 BRA `(.L_x_55) ;  /* 0x0000000400000947 */ /* 0x000fea0003800000 */
[----:B------:R-:W-:Y:S02]  /*3270*/  ISETP.GE.AND P0, PT, R8, RZ, PT ;  /* 0x000000ff0800720c */ /* 0x000fe40003f06270 */
[----:B------:R-:W-:-:S11]  /*3280*/  ISETP.GE.AND P1, PT, R9, RZ, PT ;  /* 0x000000ff0900720c */ /* 0x000fd60003f26270 */
[----:B------:R-:W-:Y:S01]  /*3290*/  @P0 MOV R6, RZ ;  /* 0x000000ff00060202 */ /* 0x000fe20000000f00 */
[----:B------:R-:W-:Y:S01]  /*32a0*/  @!P0 FFMA R0, R0, 1.84467440737095516160e+19, RZ ;  /* 0x5f80000000008823 */ /* 0x000fe200000000ff */
[----:B------:R-:W-:Y:S01]  /*32b0*/  @!P0 MOV R6, 0xffffffc0 ;  /* 0xffffffc000068802 */ /* 0x000fe20000000f00 */
[----:B------:R-:W-:-:S03]  /*32c0*/  @!P1 FFMA R7, R3, 1.84467440737095516160e+19, RZ ;  /* 0x5f80000003079823 */ /* 0x000fc600000000ff */
[----:B------:R-:W-:-:S07]  /*32d0*/  @!P1 IADD3 R6, PT, PT, R6, 0x40, RZ ;  /* 0x0000004006069810 */ /* 0x000fce0007ffe0ff */
.L_x_51:
[----:B------:R-:W-:Y:S01]  /*32e0*/  LEA R8, R12, 0xc0800000, 0x17 ;  /* 0xc08000000c087811 */ /* 0x000fe200078eb8ff */
[----:B------:R-:W-:Y:S03]  /*32f0*/  BSSY.RECONVERGENT B1, `(.L_x_56) ;  /* 0x0000036000017945 */ /* 0x000fe60003800200 */
[----:B------:R-:W-:Y:S02]  /*3300*/  IADD3 R8, PT, PT, -R8, R7, RZ ;  /* 0x0000000708087210 */ /* 0x000fe40007ffe1ff */
[----:B------:R-:W-:Y:S02]  /*3310*/  IADD3 R7, PT, PT, R10, -0x7f, RZ ;  /* 0xffffff810a077810 */ /* 0x000fe40007ffe0ff */
[----:B------:R-:W0:Y:S01]  /*3320*/  MUFU.RCP R9, R8 ;  /* 0x0000000800097308 */ /* 0x000e220000001000 */
[----:B------:R-:W-:Y:S02]  /*3330*/  FADD.FTZ R11, -R8, -RZ ;  /* 0x800000ff080b7221 */ /* 0x000fe40000010100 */
[----:B------:R-:W-:-:S02]  /*3340*/  IMAD R0, R7, -0x800000, R0 ;  /* 0xff80000007007824 */ /* 0x000fc400078e0200 */
[----:B0-----:R-:W-:-:S04]  /*3350*/  FFMA R10, R9, R11, 1 ;  /* 0x3f800000090a7423 */ /* 0x001fc8000000000b */
[----:B------:R-:W-:-:S04]  /*3360*/  FFMA R14, R9, R10, R9 ;  /* 0x0000000a090e7223 */ /* 0x000fc80000000009 */
[----:B------:R-:W-:-:S04]  /*3370*/  FFMA R9, R0, R14, RZ ;  /* 0x0000000e00097223 */ /* 0x000fc800000000ff */
[----:B------:R-:W-:-:S04]  /*3380*/  FFMA R10, R11, R9, R0 ;  /* 0x000000090b0a7223 */ /* 0x000fc80000000000 */
[----:B------:R-:W-:Y:S01]  /*3390*/  FFMA R13, R14, R10, R9 ;  /* 0x0000000a0e0d7223 */ /* 0x000fe20000000009 */
[----:B------:R-:W-:-:S03]  /*33a0*/  IADD3 R9, PT, PT, R7, 0x7f, -R12 ;  /* 0x0000007f07097810 */ /* 0x000fc60007ffe80c */
[----:B------:R-:W-:Y:S01]  /*33b0*/  FFMA R10, R11, R13, R0 ;  /* 0x0000000d0b0a7223 */ /* 0x000fe20000000000 */
[----:B------:R-:W-:-:S03]  /*33c0*/  IADD3 R9, PT, PT, R9, R6, RZ ;  /* 0x0000000609097210 */ /* 0x000fc60007ffe0ff */
[----:B------:R-:W-:-:S05]  /*33d0*/  FFMA R0, R14, R10, R13 ;  /* 0x0000000a0e007223 */ /* 0x000fca000000000d */
[----:B------:R-:W-:-:S04]  /*33e0*/  SHF.R.U32.HI R7, RZ, 0x17, R0 ;  /* 0x00000017ff077819 */ /* 0x000fc80000011600 */
[----:B------:R-:W-:-:S04]  /*33f0*/  LOP3.LUT R7, R7, 0xff, RZ, 0xc0, !PT ;  /* 0x000000ff07077812 */ /* 0x000fc800078ec0ff */
[----:B------:R-:W-:-:S04]  /*3400*/  IADD3 R11, PT, PT, R7, R9, RZ ;  /* 0x00000009070b7210 */ /* 0x000fc80007ffe0ff */
[----:B------:R-:W-:-:S04]  /*3410*/  IADD3 R6, PT, PT, R11, -0x1, RZ ;  /* 0xffffffff0b067810 */ /* 0x000fc80007ffe0ff */
[----:B------:R-:W-:-:S13]  /*3420*/  ISETP.GE.U32.AND P0, PT, R6, 0xfe, PT ;  /* 0x000000fe0600780c */ /* 0x000fda0003f06070 */
[----:B------:R-:W-:Y:S05]  /*3430*/  @!P0 BRA `(.L_x_57) ;  /* 0x0000000000808947 */ /* 0x000fea0003800000 */
[----:B------:R-:W-:-:S13]  /*3440*/  ISETP.GT.AND P0, PT, R11, 0xfe, PT ;  /* 0x000000fe0b00780c */ /* 0x000fda0003f04270 */
[----:B------:R-:W-:Y:S05]  /*3450*/  @P0 BRA `(.L_x_58) ;  /* 0x00000000006c0947 */ /* 0x000fea0003800000 */
[----:B------:R-:W-:-:S13]  /*3460*/  ISETP.GE.AND P0, PT, R11, 0x1, PT ;  /* 0x000000010b00780c */ /* 0x000fda0003f06270 */
[----:B------:R-:W-:Y:S05]  /*3470*/  @P0 BRA `(.L_x_59) ;  /* 0x0000000000740947 */ /* 0x000fea0003800000 */
[----:B------:R-:W-:Y:S02]  /*3480*/  ISETP.GE.AND P0, PT, R11, -0x18, PT ;  /* 0xffffffe80b00780c */ /* 0x000fe40003f06270 */
[----:B------:R-:W-:-:S11]  /*3490*/  LOP3.LUT R0, R0, 0x80000000, RZ, 0xc0, !PT ;  /* 0x8000000000007812 */ /* 0x000fd600078ec0ff */
[----:B------:R-:W-:Y:S05]  /*34a0*/  @!P0 BRA `(.L_x_59) ;  /* 0x0000000000688947 */ /* 0x000fea0003800000 */
[CCC-:B------:R-:W-:Y:S01]  /*34b0*/  FFMA.RZ R6, R14.reuse, R10.reuse, R13.reuse ;  /* 0x0000000a0e067223 */ /* 0x1c0fe2000000c00d */
[C---:B------:R-:W-:Y:S01]  /*34c0*/  IADD3 R9, PT, PT, R11.reuse, 0x20, RZ ;  /* 0x000000200b097810 */ /* 0x040fe20007ffe0ff */
[-CC-:B------:R-:W-:Y:S01]  /*34d0*/  FFMA.RM R7, R14, R10.reuse, R13.reuse ;  /* 0x0000000a0e077223 */ /* 0x180fe2000000400d */
[C---:B------:R-:W-:Y:S02]  /*34e0*/  ISETP.NE.AND P2, PT, R11.reuse, RZ, PT ;  /* 0x000000ff0b00720c */ /* 0x040fe40003f45270 */
[----:B------:R-:W-:Y:S01]  /*34f0*/  LOP3.LUT R8, R6, 0x7fffff, RZ, 0xc0, !PT ;  /* 0x007fffff06087812 */ /* 0x000fe200078ec0ff */
[----:B------:R-:W-:Y:S01]  /*3500*/  FFMA.RP R6, R14, R10, R13 ;  /* 0x0000000a0e067223 */ /* 0x000fe2000000800d */
[C---:B------:R-:W-:Y:S02]  /*3510*/  ISETP.NE.AND P1, PT, R11.reuse, RZ, PT ;  /* 0x000000ff0b00720c */ /* 0x040fe40003f25270 */
[----:B------:R-:W-:Y:S02]  /*3520*/  LOP3.LUT R8, R8, 0x800000, RZ, 0xfc, !PT ;  /* 0x0080000008087812 */ /* 0x000fe400078efcff */
[----:B------:R-:W-:-:S02]  /*3530*/  IADD3 R10, PT, PT, -R11, RZ, RZ ;  /* 0x000000ff0b0a7210 */ /* 0x000fc40007ffe1ff */
[----:B------:R-:W-:Y:S02]  /*3540*/  SHF.L.U32 R9, R8, R9, RZ ;  /* 0x0000000908097219 */ /* 0x000fe400000006ff */
[----:B------:R-:W-:Y:S02]  /*3550*/  FSETP.NEU.FTZ.AND P0, PT, R6, R7, PT ;  /* 0x000000070600720b */ /* 0x000fe40003f1d000 */
[----:B------:R-:W-:Y:S02]  /*3560*/  SEL R7, R10, RZ, P2 ;  /* 0x000000ff0a077207 */ /* 0x000fe40001000000 */
[----:B------:R-:W-:Y:S02]  /*3570*/  ISETP.NE.AND P1, PT, R9, RZ, P1 ;  /* 0x000000ff0900720c */ /* 0x000fe40000f25270 */
[----:B------:R-:W-:Y:S02]  /*3580*/  SHF.R.U32.HI R7, RZ, R7, R8 ;  /* 0x00000007ff077219 */ /* 0x000fe40000011608 */
[----:B------:R-:W-:-:S02]  /*3590*/  PLOP3.LUT P0, PT, P0, P1, PT, 0xf8, 0x8f ;  /* 0x00000000008f781c */ /* 0x000fc40000703f70 */
[----:B------:R-:W-:Y:S02]  /*35a0*/  SHF.R.U32.HI R9, RZ, 0x1, R7 ;  /* 0x00000001ff097819 */ /* 0x000fe40000011607 */
[----:B------:R-:W-:-:S04]  /*35b0*/  SEL R6, RZ, 0x1, !P0 ;  /* 0x00000001ff067807 */ /* 0x000fc80004000000 */
[----:B------:R-:W-:-:S04]  /*35c0*/  LOP3.LUT R6, R6, 0x1, R9, 0xf8, !PT ;  /* 0x0000000106067812 */ /* 0x000fc800078ef809 */
[----:B------:R-:W-:-:S04]  /*35d0*/  LOP3.LUT R6, R6, R7, RZ, 0xc0, !PT ;  /* 0x0000000706067212 */ /* 0x000fc800078ec0ff */
[----:B------:R-:W-:-:S04]  /*35e0*/  IADD3 R9, PT, PT, R9, R6, RZ ;  /* 0x0000000609097210 */ /* 0x000fc80007ffe0ff */
[----:B------:R-:W-:Y:S01]  /*35f0*/  LOP3.LUT R0, R9, R0, RZ, 0xfc, !PT ;  /* 0x0000000009007212 */ /* 0x000fe200078efcff */
[----:B------:R-:W-:Y:S06]  /*3600*/  BRA `(.L_x_59) ;  /* 0x0000000000107947 */ /* 0x000fec0003800000 */
.L_x_58:
[----:B------:R-:W-:-:S04]  /*3610*/  LOP3.LUT R0, R0, 0x80000000, RZ, 0xc0, !PT ;  /* 0x8000000000007812 */ /* 0x000fc800078ec0ff */
[----:B------:R-:W-:Y:S01]  /*3620*/  LOP3.LUT R0, R0, 0x7f800000, RZ, 0xfc, !PT ;  /* 0x7f80000000007812 */ /* 0x000fe200078efcff */
[----:B------:R-:W-:Y:S06]  /*3630*/  BRA `(.L_x_59) ;  /* 0x0000000000047947 */ /* 0x000fec0003800000 */
.L_x_57:
[----:B------:R-:W-:-:S07]  /*3640*/  LEA R0, R9, R0, 0x17 ;  /* 0x0000000009007211 */ /* 0x000fce00078eb8ff */
.L_x_59:
[----:B------:R-:W-:Y:S05]  /*3650*/  BSYNC.RECONVERGENT B1 ;  /* 0x0000000000017941 */ /* 0x000fea0003800200 */
.L_x_56:
[----:B------:R-:W-:Y:S05]  /*3660*/  BRA `(.L_x_60) ;  /* 0x0000000000207947 */ /* 0x000fea0003800000 */
.L_x_55:
[----:B------:R-:W-:-:S04]  /*3670*/  LOP3.LUT R0, R7, 0x80000000, R0, 0x48, !PT ;  /* 0x8000000007007812 */ /* 0x000fc800078e4800 */
[----:B------:R-:W-:Y:S01]  /*3680*/  LOP3.LUT R0, R0, 0x7f800000, RZ, 0xfc, !PT ;  /* 0x7f80000000007812 */ /* 0x000fe200078efcff */
[----:B------:R-:W-:Y:S06]  /*3690*/  BRA `(.L_x_60) ;  /* 0x0000000000147947 */ /* 0x000fec0003800000 */
.L_x_54:
[----:B------:R-:W-:Y:S01]  /*36a0*/  LOP3.LUT R0, R7, 0x80000000, R0, 0x48, !PT ;  /* 0x8000000007007812 */ /* 0x000fe200078e4800 */
[----:B------:R-:W-:Y:S06]  /*36b0*/  BRA `(.L_x_60) ;  /* 0x00000000000c7947 */ /* 0x000fec0003800000 */
.L_x_53:
[----:B------:R-:W0:Y:S01]  /*36c0*/  MUFU.RSQ R0, -QNAN ;  /* 0xffc0000000007908 */ /* 0x000e220000001400 */
[----:B------:R-:W-:Y:S05]  /*36d0*/  BRA `(.L_x_60) ;  /* 0x0000000000047947 */ /* 0x000fea0003800000 */
.L_x_52:
[----:B------:R-:W-:-:S07]  /*36e0*/  FADD.FTZ R0, R0, R3 ;  /* 0x0000000300007221 */ /* 0x000fce0000010000 */
.L_x_60:
[----:B------:R-:W-:Y:S05]  /*36f0*/  BSYNC.RECONVERGENT B0 ;  /* 0x0000000000007941 */ /* 0x000fea0003800200 */
.L_x_50:
[----:B------:R-:W-:Y:S01]  /*3700*/  HFMA2 R7, -RZ, RZ, 0, 0 ;  /* 0x00000000ff077431 */ /* 0x000fe200000001ff */
[----:B------:R-:W-:Y:S02]  /*3710*/  MOV R6, R2 ;  /* 0x0000000200067202 */ /* 0x000fe40000000f00 */
[----:B0-----:R-:W-:Y:S02]  /*3720*/  MOV R9, R0 ;  /* 0x0000000000097202 */ /* 0x001fe40000000f00 */
[----:B------:R-:W-:Y:S05]  /*3730*/  RET.REL.NODEC R6 `(_Z14softmax_kernelPfS_) ;  /* 0xffffffc806307950 */ /* 0x000fea0003c3ffff */
.L_x_61:
[----:B------:R-:W-:-:S00]  /*3740*/  BRA `(.L_x_61) ;  /* 0xfffffffc00fc7947 */ /* 0x000fc0000383ffff */
[----:B------:R-:W-:-:S00]  /*3750*/  NOP ;  /* 0x0000000000007918 */ /* 0x000fc00000000000 */
        /* <DEDUP_REMOVED lines=10> */
.L_x_62:


//--------------------- .nv.shared.reserved.0     --------------------------
	.section	.nv.shared.reserved.0,"aw",@nobits
	.weak		__nv_reservedSMEM_offset_0_alias
	.size		__nv_reservedSMEM_offset_0_alias, 0, 64
	.other		__nv_reservedSMEM_offset_0_alias,@"STO_CUDA_RESERVED_SHARED STV_DEFAULT"
__nv_reservedSMEM_offset_0_alias:
	.zero		0
	.zero		64


//--------------------- .nv.constant0._Z14softmax_kernelPfS_ --------------------------
	.section	.nv.constant0._Z14softmax_kernelPfS_,"a",@progbits
	.sectionflags	@""
	.align	4
.nv.constant0._Z14softmax_kernelPfS_:
	.zero		912


//--------------------- SYMBOLS --------------------------

	.type		.nv.reservedSmem.offset0,@object
	.size		.nv.reservedSmem.offset0,0x4
